// auto-generated by cutlass_sweep.conv — config: {"arch": "sm_90", "cluster_m": 2, "cluster_n": 1, "conv_kind": "dgrad", "dtype": "bf16", "ndim": 2, "tile_k": 64, "tile_m": 128, "tile_n": 128}
#include "cutlass/cutlass.h"
#include "cute/tensor.hpp"
#include "cutlass/kernel_hardware_info.hpp"
#include "cutlass/conv/convolution.h"
#include "cutlass/conv/dispatch_policy.hpp"
#include "cutlass/conv/collective/collective_builder.hpp"
#include "cutlass/conv/kernel/conv_universal.hpp"
#include "cutlass/conv/device/conv_universal_adapter.hpp"
#include "cutlass/epilogue/collective/collective_builder.hpp"

using namespace cute;
using Elem = cutlass::bfloat16_t;
using Acc  = float;
using LayoutAB = cutlass::layout::TensorNHWC;
using LayoutC  = cutlass::layout::TensorNHWC;
constexpr auto ConvOp = cutlass::conv::Operator::kDgrad;
using TileShape    = Shape<_128, _128, Shape<_64>>;
using ClusterShape = Shape<_2, _1, _1>;

using CollectiveEpilogue = typename cutlass::epilogue::collective::CollectiveBuilder<
    cutlass::arch::Sm90, cutlass::arch::OpClassTensorOp,
    TileShape, ClusterShape,
    cutlass::epilogue::collective::EpilogueTileAuto,
    Acc, Acc,
    Elem, LayoutC, 128 / cutlass::sizeof_bits<Elem>::value,
    Elem, LayoutC, 128 / cutlass::sizeof_bits<Elem>::value,
    cutlass::epilogue::collective::EpilogueScheduleAuto
  >::CollectiveOp;

using CollectiveMainloop = typename cutlass::conv::collective::CollectiveBuilder<
    cutlass::arch::Sm90, cutlass::arch::OpClassTensorOp, ConvOp,
    Elem, LayoutAB, 128 / cutlass::sizeof_bits<Elem>::value,
    Elem, LayoutAB, 128 / cutlass::sizeof_bits<Elem>::value,
    Acc,
    TileShape, ClusterShape,
    cutlass::conv::collective::StageCountAutoCarveout<
        static_cast<int>(sizeof(typename CollectiveEpilogue::SharedStorage))>,
    cutlass::conv::collective::KernelScheduleAuto
  >::CollectiveOp;

using ProblemShape = cutlass::conv::ConvProblemShape<
    ConvOp, CollectiveMainloop::DispatchPolicy::NumSpatialDimensions>;
using ConvKernel = cutlass::conv::kernel::ConvUniversal<
    ProblemShape, CollectiveMainloop, CollectiveEpilogue>;
using Conv = cutlass::conv::device::ConvUniversalAdapter<ConvKernel>;

auto* _anchor = &cutlass::device_kernel<ConvKernel>;


// ===== COMPILED SASS (sm_90a) =====

	.target	sm_90a

	.elftype	@"ET_EXEC"


//--------------------- .note.nv.tkinfo           --------------------------
	.section	.note.nv.tkinfo,"",@"SHT_NOTE"
	.sectionflags	@"SHF_NOTE_NV_TKINFO"
	.tkinfo
        /*0018*/ 	.word	0x00000002
        /*0030*/ 	.string	""
        /*0030*/ 	.string	"ptxas"
        /*0030*/ 	.string	"Cuda compilation tools, release 13.0, V13.0.88"
        /*0030*/ 	.string	"Build cuda_13.0.r13.0/compiler.36424714_0"
        /*0030*/ 	.string	"-arch sm_90a -m 64 "



//--------------------- .note.nv.cuinfo           --------------------------
	.section	.note.nv.cuinfo,"",@"SHT_NOTE"
	.sectionflags	@"SHF_NOTE_NV_CUINFO"
        /*0018*/ 	.short	0x0002
        /*001a*/ 	.short	0x005a
        /*001c*/ 	.short	0x0082
	.zero		2


//--------------------- .nv.info                  --------------------------
	.section	.nv.info,"",@"SHT_CUDA_INFO"
	.align	4


	//----- nvinfo : EIATTR_REGCOUNT
	.align		4
        /*0000*/ 	.byte	0x04, 0x2f
        /*0002*/ 	.short	(.L_12 - .L_11)
	.align		4
.L_11:
        /*0004*/ 	.word	index@(_ZN7cutlass13device_kernelINS_4conv6kernel13ConvUniversalINS1_16ConvProblemShapeILNS1_8OperatorE1ELi2EEENS1_10collective14CollectiveConvINS1_46MainloopSm90TmaGmmaWarpSpecializedImplicitGemmILS5_1ELi7ELi2EN4cute5tupleIJNSA_1CILi2EEENSC_ILi1EEESE_EEENS1_36KernelImplicitTmaWarpSpecializedSm90ELi1EEENSB_IJNSC_ILi128EEESI_NSB_IJNSC_ILi64EEEEEEEEENS_10bfloat16_tESM_NSA_8TiledMMAINSA_8MMA_AtomIJNSA_4SM904GMMA28MMA_64x128x16_F32BF16BF16_SSILNSQ_5MajorE0ELSS_1ELNSQ_7ScaleInE1ELST_1EEEEEENSA_6LayoutINSB_IJSE_SE_SE_EEENSB_IJNSC_ILi0EEESY_SY_EEEEENSB_IJNSA_10UnderscoreES11_S11_EEEEENS7_6detail26Sm90ImplicitGemmTileTraitsINSA_20SM90_TMA_LOAD_IM2COLENSA_14ComposedLayoutINSA_7SwizzleILi3ELi4ELi3EEENSA_18smem_ptr_flag_bitsILi16EEENSW_INSB_IJNSB_IJNSC_ILi8EEENSC_ILi16EEEEEENSB_IJSJ_SE_EEENSB_IJSE_NSC_ILi7EEEEEEEEENSB_IJNSB_IJSJ_NSC_ILi512EEEEEENSB_IJSE_SY_EEENSB_IJSY_NSC_ILi8192EEEEEEEEEEEEEvEENS15_INSA_23SM90_TMA_LOAD_MULTICASTENS17_IS19_S1B_NSW_INSB_IJNSB_IJSJ_SD_EEENSB_IJS1C_S1C_EEES1H_EEENSB_IJNSB_IJSE_NSC_ILi4096EEEEEES1K_S1N_EEEEEEEvEEEENS_8epilogue10collective6detail29Sm90TmaWarpSpecializedAdapterINS24_15DefaultEpilogueISM_NSB_IJNSB_IJlllEEESE_SY_EEES29_NS23_6thread17LinearCombinationISM_Li1EffLNS2A_9ScaleType4KindE0ELNS_15FloatRoundStyleE2ESM_EENS_4gemm15EpilogueDefaultEEEEEvvEEEEvNT_6ParamsE)
        /*0008*/ 	.word	0x0000009a


	//----- nvinfo : EIATTR_FRAME_SIZE
	.align		4
.L_12:
        /*000c*/ 	.byte	0x04, 0x11
        /*000e*/ 	.short	(.L_14 - .L_13)
	.align		4
.L_13:
        /*0010*/ 	.word	index@(_ZN7cutlass13device_kernelINS_4conv6kernel13ConvUniversalINS1_16ConvProblemShapeILNS1_8OperatorE1ELi2EEENS1_10collective14CollectiveConvINS1_46MainloopSm90TmaGmmaWarpSpecializedImplicitGemmILS5_1ELi7ELi2EN4cute5tupleIJNSA_1CILi2EEENSC_ILi1EEESE_EEENS1_36KernelImplicitTmaWarpSpecializedSm90ELi1EEENSB_IJNSC_ILi128EEESI_NSB_IJNSC_ILi64EEEEEEEEENS_10bfloat16_tESM_NSA_8TiledMMAINSA_8MMA_AtomIJNSA_4SM904GMMA28MMA_64x128x16_F32BF16BF16_SSILNSQ_5MajorE0ELSS_1ELNSQ_7ScaleInE1ELST_1EEEEEENSA_6LayoutINSB_IJSE_SE_SE_EEENSB_IJNSC_ILi0EEESY_SY_EEEEENSB_IJNSA_10UnderscoreES11_S11_EEEEENS7_6detail26Sm90ImplicitGemmTileTraitsINSA_20SM90_TMA_LOAD_IM2COLENSA_14ComposedLayoutINSA_7SwizzleILi3ELi4ELi3EEENSA_18smem_ptr_flag_bitsILi16EEENSW_INSB_IJNSB_IJNSC_ILi8EEENSC_ILi16EEEEEENSB_IJSJ_SE_EEENSB_IJSE_NSC_ILi7EEEEEEEEENSB_IJNSB_IJSJ_NSC_ILi512EEEEEENSB_IJSE_SY_EEENSB_IJSY_NSC_ILi8192EEEEEEEEEEEEEvEENS15_INSA_23SM90_TMA_LOAD_MULTICASTENS17_IS19_S1B_NSW_INSB_IJNSB_IJSJ_SD_EEENSB_IJS1C_S1C_EEES1H_EEENSB_IJNSB_IJSE_NSC_ILi4096EEEEEES1K_S1N_EEEEEEEvEEEENS_8epilogue10collective6detail29Sm90TmaWarpSpecializedAdapterINS24_15DefaultEpilogueISM_NSB_IJNSB_IJlllEEESE_SY_EEES29_NS23_6thread17LinearCombinationISM_Li1EffLNS2A_9ScaleType4KindE0ELNS_15FloatRoundStyleE2ESM_EENS_4gemm15EpilogueDefaultEEEEEvvEEEEvNT_6ParamsE)
        /*0014*/ 	.word	0x00000000


	//----- nvinfo : EIATTR_MIN_STACK_SIZE
	.align		4
.L_14:
        /*0018*/ 	.byte	0x04, 0x12
        /*001a*/ 	.short	(.L_16 - .L_15)
	.align		4
.L_15:
        /*001c*/ 	.word	index@(_ZN7cutlass13device_kernelINS_4conv6kernel13ConvUniversalINS1_16ConvProblemShapeILNS1_8OperatorE1ELi2EEENS1_10collective14CollectiveConvINS1_46MainloopSm90TmaGmmaWarpSpecializedImplicitGemmILS5_1ELi7ELi2EN4cute5tupleIJNSA_1CILi2EEENSC_ILi1EEESE_EEENS1_36KernelImplicitTmaWarpSpecializedSm90ELi1EEENSB_IJNSC_ILi128EEESI_NSB_IJNSC_ILi64EEEEEEEEENS_10bfloat16_tESM_NSA_8TiledMMAINSA_8MMA_AtomIJNSA_4SM904GMMA28MMA_64x128x16_F32BF16BF16_SSILNSQ_5MajorE0ELSS_1ELNSQ_7ScaleInE1ELST_1EEEEEENSA_6LayoutINSB_IJSE_SE_SE_EEENSB_IJNSC_ILi0EEESY_SY_EEEEENSB_IJNSA_10UnderscoreES11_S11_EEEEENS7_6detail26Sm90ImplicitGemmTileTraitsINSA_20SM90_TMA_LOAD_IM2COLENSA_14ComposedLayoutINSA_7SwizzleILi3ELi4ELi3EEENSA_18smem_ptr_flag_bitsILi16EEENSW_INSB_IJNSB_IJNSC_ILi8EEENSC_ILi16EEEEEENSB_IJSJ_SE_EEENSB_IJSE_NSC_ILi7EEEEEEEEENSB_IJNSB_IJSJ_NSC_ILi512EEEEEENSB_IJSE_SY_EEENSB_IJSY_NSC_ILi8192EEEEEEEEEEEEEvEENS15_INSA_23SM90_TMA_LOAD_MULTICASTENS17_IS19_S1B_NSW_INSB_IJNSB_IJSJ_SD_EEENSB_IJS1C_S1C_EEES1H_EEENSB_IJNSB_IJSE_NSC_ILi4096EEEEEES1K_S1N_EEEEEEEvEEEENS_8epilogue10collective6detail29Sm90TmaWarpSpecializedAdapterINS24_15DefaultEpilogueISM_NSB_IJNSB_IJlllEEESE_SY_EEES29_NS23_6thread17LinearCombinationISM_Li1EffLNS2A_9ScaleType4KindE0ELNS_15FloatRoundStyleE2ESM_EENS_4gemm15EpilogueDefaultEEEEEvvEEEEvNT_6ParamsE)
        /*0020*/ 	.word	0x00000000
.L_16:


//--------------------- .nv.compat                --------------------------
	.section	.nv.compat,"",@"SHT_CUDA_COMPAT_INFO"
	.align	4
        /*0000*/ 	.byte	0x02, 0x09, 0x01, 0x00, 0x02, 0x02, 0x04, 0x00, 0x02, 0x05, 0x05, 0x00, 0x03, 0x07, 0x01, 0x01
        /*0010*/ 	.byte	0x02, 0x03, 0x01, 0x00, 0x02, 0x06, 0x01, 0x00, 0x04, 0x0b, 0x08, 0x00, 0x00, 0x00, 0x00, 0x00
        /*0020*/ 	.byte	0x00, 0x00, 0x00, 0x00


//--------------------- .nv.info._ZN7cutlass13device_kernelINS_4conv6kernel13ConvUniversalINS1_16ConvProblemShapeILNS1_8OperatorE1ELi2EEENS1_10collective14CollectiveConvINS1_46MainloopSm90TmaGmmaWarpSpecializedImplicitGemmILS5_1ELi7ELi2EN4cute5tupleIJNSA_1CILi2EEENSC_ILi1EEESE_EEENS1_36KernelImplicitTmaWarpSpecializedSm90ELi1EEENSB_IJNSC_ILi128EEESI_NSB_IJNSC_ILi64EEEEEEEEENS_10bfloat16_tESM_NSA_8TiledMMAINSA_8MMA_AtomIJNSA_4SM904GMMA28MMA_64x128x16_F32BF16BF16_SSILNSQ_5MajorE0ELSS_1ELNSQ_7ScaleInE1ELST_1EEEEEENSA_6LayoutINSB_IJSE_SE_SE_EEENSB_IJNSC_ILi0EEESY_SY_EEEEENSB_IJNSA_10UnderscoreES11_S11_EEEEENS7_6detail26Sm90ImplicitGemmTileTraitsINSA_20SM90_TMA_LOAD_IM2COLENSA_14ComposedLayoutINSA_7SwizzleILi3ELi4ELi3EEENSA_18smem_ptr_flag_bitsILi16EEENSW_INSB_IJNSB_IJNSC_ILi8EEENSC_ILi16EEEEEENSB_IJSJ_SE_EEENSB_IJSE_NSC_ILi7EEEEEEEEENSB_IJNSB_IJSJ_NSC_ILi512EEEEEENSB_IJSE_SY_EEENSB_IJSY_NSC_ILi8192EEEEEEEEEEEEEvEENS15_INSA_23SM90_TMA_LOAD_MULTICASTENS17_IS19_S1B_NSW_INSB_IJNSB_IJSJ_SD_EEENSB_IJS1C_S1C_EEES1H_EEENSB_IJNSB_IJSE_NSC_ILi4096EEEEEES1K_S1N_EEEEEEEvEEEENS_8epilogue10collective6detail29Sm90TmaWarpSpecializedAdapterINS24_15DefaultEpilogueISM_NSB_IJNSB_IJlllEEESE_SY_EEES29_NS23_6thread17LinearCombinationISM_Li1EffLNS2A_9ScaleType4KindE0ELNS_15FloatRoundStyleE2ESM_EENS_4gemm15EpilogueDefaultEEEEEvvEEEEvNT_6ParamsE --------------------------
	.section	.nv.info._ZN7cutlass13device_kernelINS_4conv6kernel13ConvUniversalINS1_16ConvProblemShapeILNS1_8OperatorE1ELi2EEENS1_10collective14CollectiveConvINS1_46MainloopSm90TmaGmmaWarpSpecializedImplicitGemmILS5_1ELi7ELi2EN4cute5tupleIJNSA_1CILi2EEENSC_ILi1EEESE_EEENS1_36KernelImplicitTmaWarpSpecializedSm90ELi1EEENSB_IJNSC_ILi128EEESI_NSB_IJNSC_ILi64EEEEEEEEENS_10bfloat16_tESM_NSA_8TiledMMAINSA_8MMA_AtomIJNSA_4SM904GMMA28MMA_64x128x16_F32BF16BF16_SSILNSQ_5MajorE0ELSS_1ELNSQ_7ScaleInE1ELST_1EEEEEENSA_6LayoutINSB_IJSE_SE_SE_EEENSB_IJNSC_ILi0EEESY_SY_EEEEENSB_IJNSA_10UnderscoreES11_S11_EEEEENS7_6detail26Sm90ImplicitGemmTileTraitsINSA_20SM90_TMA_LOAD_IM2COLENSA_14ComposedLayoutINSA_7SwizzleILi3ELi4ELi3EEENSA_18smem_ptr_flag_bitsILi16EEENSW_INSB_IJNSB_IJNSC_ILi8EEENSC_ILi16EEEEEENSB_IJSJ_SE_EEENSB_IJSE_NSC_ILi7EEEEEEEEENSB_IJNSB_IJSJ_NSC_ILi512EEEEEENSB_IJSE_SY_EEENSB_IJSY_NSC_ILi8192EEEEEEEEEEEEEvEENS15_INSA_23SM90_TMA_LOAD_MULTICASTENS17_IS19_S1B_NSW_INSB_IJNSB_IJSJ_SD_EEENSB_IJS1C_S1C_EEES1H_EEENSB_IJNSB_IJSE_NSC_ILi4096EEEEEES1K_S1N_EEEEEEEvEEEENS_8epilogue10collective6detail29Sm90TmaWarpSpecializedAdapterINS24_15DefaultEpilogueISM_NSB_IJNSB_IJlllEEESE_SY_EEES29_NS23_6thread17LinearCombinationISM_Li1EffLNS2A_9ScaleType4KindE0ELNS_15FloatRoundStyleE2ESM_EENS_4gemm15EpilogueDefaultEEEEEvvEEEEvNT_6ParamsE,"",@"SHT_CUDA_INFO"
	.sectionflags	@""
	.align	4


	//----- nvinfo : EIATTR_CUDA_API_VERSION
	.align		4
        /*0000*/ 	.byte	0x04, 0x37
        /*0002*/ 	.short	(.L_18 - .L_17)
.L_17:
        /*0004*/ 	.word	0x00000082


	//----- nvinfo : EIATTR_KPARAM_INFO
	.align		4
.L_18:
        /*0008*/ 	.byte	0x04, 0x17
        /*000a*/ 	.short	(.L_20 - .L_19)
.L_19:
        /*000c*/ 	.word	0x00000000
        /*0010*/ 	.short	0x0000
        /*0012*/ 	.short	0x0070
        /*0014*/ 	.byte	0x00, 0xf0, 0x01, 0x0e


	//----- nvinfo : EIATTR_SPARSE_MMA_MASK
	.align		4
.L_20:
        /*0018*/ 	.byte	0x03, 0x50
        /*001a*/ 	.short	0x0000


	//----- nvinfo : EIATTR_MAXREG_COUNT
	.align		4
        /*001c*/ 	.byte	0x03, 0x1b
        /*001e*/ 	.short	0x00ff


	//----- nvinfo : EIATTR_NUM_BARRIERS
	.align		4
        /*0020*/ 	.byte	0x02, 0x4c
        /*0022*/ 	.byte	0x01
	.zero		1


	//----- nvinfo : EIATTR_MERCURY_ISA_VERSION
	.align		4
        /*0024*/ 	.byte	0x03, 0x5f
        /*0026*/ 	.short	0x0101


	//----- nvinfo : EIATTR_COOP_GROUP_MASK_REGIDS
	.align		4
        /*0028*/ 	.byte	0x04, 0x29
        /*002a*/ 	.short	(.L_22 - .L_21)


	//   ....[0]....
.L_21:
        /*002c*/ 	.word	0xffffffff


	//   ....[1]....
        /*0030*/ 	.word	0xffffffff


	//   ....[2]....
        /*0034*/ 	.word	0xffffffff


	//   ....[3]....
        /*0038*/ 	.word	0xffffffff


	//----- nvinfo : EIATTR_COOP_GROUP_INSTR_OFFSETS
	.align		4
.L_22:
        /*003c*/ 	.byte	0x04, 0x28
        /*003e*/ 	.short	(.L_24 - .L_23)


	//   ....[0]....
.L_23:
        /*0040*/ 	.word	0x00000070


	//   ....[1]....
        /*0044*/ 	.word	0x00000080


	//   ....[2]....
        /*0048*/ 	.word	0x00000140


	//   ....[3]....
        /*004c*/ 	.word	0x00000700


	//----- nvinfo : EIATTR_MBARRIER_INSTR_OFFSETS
	.align		4
.L_24:
        /*0050*/ 	.byte	0x04, 0x39
        /*0052*/ 	.short	(.L_26 - .L_25)


	//   ....[0]....
.L_25:
        /*0054*/ 	.word	0x000002f0
        /*0058*/ 	.word	0x000000ff
        /*005c*/ 	.word	0x00038000
        /*0060*/ 	.short	0x0100
        /*0062*/ 	.byte	0x08
	.zero		1


	//   ....[1]....
        /*0064*/ 	.word	0x00000300
        /*0068*/ 	.word	0x000000ff
        /*006c*/ 	.word	0x00038038
        /*0070*/ 	.short	0x0100
        /*0072*/ 	.byte	0x08
	.zero		1


	//   ....[2]....
        /*0074*/ 	.word	0x00000310
        /*0078*/ 	.word	0x000000ff
        /*007c*/ 	.word	0x00038008
        /*0080*/ 	.short	0x0100
        /*0082*/ 	.byte	0x08
	.zero		1


	//   ....[3]....
        /*0084*/ 	.word	0x00000320
        /*0088*/ 	.word	0x000000ff
        /*008c*/ 	.word	0x00038040
        /*0090*/ 	.short	0x0100
        /*0092*/ 	.byte	0x08
	.zero		1


	//   ....[4]....
        /*0094*/ 	.word	0x00000330
        /*0098*/ 	.word	0x000000ff
        /*009c*/ 	.word	0x00038010
        /*00a0*/ 	.short	0x0100
        /*00a2*/ 	.byte	0x08
	.zero		1


	//   ....[5]....
        /*00a4*/ 	.word	0x00000340
        /*00a8*/ 	.word	0x000000ff
        /*00ac*/ 	.word	0x00038048
        /*00b0*/ 	.short	0x0100
        /*00b2*/ 	.byte	0x08
	.zero		1


	//   ....[6]....
        /*00b4*/ 	.word	0x00000350
        /*00b8*/ 	.word	0x000000ff
        /*00bc*/ 	.word	0x00038018
        /*00c0*/ 	.short	0x0100
        /*00c2*/ 	.byte	0x08
	.zero		1


	//   ....[7]....
        /*00c4*/ 	.word	0x00000360
        /*00c8*/ 	.word	0x000000ff
        /*00cc*/ 	.word	0x00038050
        /*00d0*/ 	.short	0x0100
        /*00d2*/ 	.byte	0x08
	.zero		1


	//   ....[8]....
        /*00d4*/ 	.word	0x00000370
        /*00d8*/ 	.word	0x000000ff
        /*00dc*/ 	.word	0x00038020
        /*00e0*/ 	.short	0x0100
        /*00e2*/ 	.byte	0x08
	.zero		1


	//   ....[9]....
        /*00e4*/ 	.word	0x00000380
        /*00e8*/ 	.word	0x000000ff
        /*00ec*/ 	.word	0x00038058
        /*00f0*/ 	.short	0x0100
        /*00f2*/ 	.byte	0x08
	.zero		1


	//   ....[10]....
        /*00f4*/ 	.word	0x00000390
        /*00f8*/ 	.word	0x000000ff
        /*00fc*/ 	.word	0x00038028
        /*0100*/ 	.short	0x0100
        /*0102*/ 	.byte	0x08
	.zero		1


	//   ....[11]....
        /*0104*/ 	.word	0x000003a0
        /*0108*/ 	.word	0x000000ff
        /*010c*/ 	.word	0x00038060
        /*0110*/ 	.short	0x0100
        /*0112*/ 	.byte	0x08
	.zero		1


	//   ....[12]....
        /*0114*/ 	.word	0x000003b0
        /*0118*/ 	.word	0x000000ff
        /*011c*/ 	.word	0x00038030
        /*0120*/ 	.short	0x0100
        /*0122*/ 	.byte	0x08
	.zero		1


	//   ....[13]....
        /*0124*/ 	.word	0x000003c0
        /*0128*/ 	.word	0x000000ff
        /*012c*/ 	.word	0x00038068
        /*0130*/ 	.short	0x0100
        /*0132*/ 	.byte	0x08
	.zero		1


	//   ....[14]....
        /*0134*/ 	.word	0x00000f50
        /*0138*/ 	.word	0x00000006
        /*013c*/ 	.word	0x00038000
        /*0140*/ 	.short	0x010a
        /*0142*/ 	.byte	0x3f
	.zero		1


	//   ....[15]....
        /*0144*/ 	.word	0x000013b0
        /*0148*/ 	.word	0x0000000a
        /*014c*/ 	.word	0x00038000
        /*0150*/ 	.short	0x010a
        /*0152*/ 	.byte	0x3f
	.zero		1


	//   ....[16]....
        /*0154*/ 	.word	0x00001690
        /*0158*/ 	.word	0x00000007
        /*015c*/ 	.word	0x00000000
        /*0160*/ 	.short	0x0101
        /*0162*/ 	.byte	0x3f
	.zero		1


	//   ....[17]....
        /*0164*/ 	.word	0x000018e0
        /*0168*/ 	.word	0x00000003
        /*016c*/ 	.word	0x00000000
        /*0170*/ 	.short	0x0101
        /*0172*/ 	.byte	0x3f
	.zero		1


	//   ....[18]....
        /*0174*/ 	.word	0x00009660
        /*0178*/ 	.word	0x00000014
        /*017c*/ 	.word	0x00038038
        /*0180*/ 	.short	0x010a
        /*0182*/ 	.byte	0x3f
	.zero		1


	//   ....[19]....
        /*0184*/ 	.word	0x00009e00
        /*0188*/ 	.word	0x00000004
        /*018c*/ 	.word	0x00000000
        /*0190*/ 	.short	0x010a
        /*0192*/ 	.byte	0x3f
	.zero		1


	//   ....[20]....
        /*0194*/ 	.word	0x00009eb0
        /*0198*/ 	.word	0x00000000
        /*019c*/ 	.word	0x00000000
        /*01a0*/ 	.short	0x010a
        /*01a2*/ 	.byte	0x3f
	.zero		1


	//   ....[21]....
        /*01a4*/ 	.word	0x00009f60
        /*01a8*/ 	.word	0x00000000
        /*01ac*/ 	.word	0x00000000
        /*01b0*/ 	.short	0x010a
        /*01b2*/ 	.byte	0x3f
	.zero		1


	//   ....[22]....
        /*01b4*/ 	.word	0x0000a010
        /*01b8*/ 	.word	0x00000000
        /*01bc*/ 	.word	0x00000000
        /*01c0*/ 	.short	0x010a
        /*01c2*/ 	.byte	0x3f
	.zero		1


	//   ....[23]....
        /*01c4*/ 	.word	0x0000a0c0
        /*01c8*/ 	.word	0x00000000
        /*01cc*/ 	.word	0x00000000
        /*01d0*/ 	.short	0x010a
        /*01d2*/ 	.byte	0x3f
	.zero		1


	//   ....[24]....
        /*01d4*/ 	.word	0x0000a170
        /*01d8*/ 	.word	0x00000000
        /*01dc*/ 	.word	0x00000000
        /*01e0*/ 	.short	0x010a
        /*01e2*/ 	.byte	0x3f
	.zero		1


	//   ....[25]....
        /*01e4*/ 	.word	0x0000a220
        /*01e8*/ 	.word	0x00000003
        /*01ec*/ 	.word	0x00000000
        /*01f0*/ 	.short	0x010a
        /*01f2*/ 	.byte	0x3f
	.zero		1


	//----- nvinfo : EIATTR_NUM_MBARRIERS
	.align		4
.L_26:
        /*01f4*/ 	.byte	0x03, 0x38
        /*01f6*/ 	.short	0x000e


	//----- nvinfo : EIATTR_EXIT_INSTR_OFFSETS
	.align		4
        /*01f8*/ 	.byte	0x04, 0x1c
        /*01fa*/ 	.short	(.L_28 - .L_27)


	//   ....[0]....
.L_27:
        /*01fc*/ 	.word	0x00000a80


	//   ....[1]....
        /*0200*/ 	.word	0x00001a40


	//   ....[2]....
        /*0204*/ 	.word	0x00006f40


	//   ....[3]....
        /*0208*/ 	.word	0x00006f70


	//   ....[4]....
        /*020c*/ 	.word	0x00009410


	//   ....[5]....
        /*0210*/ 	.word	0x00009440


	//   ....[6]....
        /*0214*/ 	.word	0x00009460


	//   ....[7]....
        /*0218*/ 	.word	0x00009d00


	//   ....[8]....
        /*021c*/ 	.word	0x0000a250


	//----- nvinfo : EIATTR_MAX_THREADS
	.align		4
.L_28:
        /*0220*/ 	.byte	0x04, 0x05
        /*0222*/ 	.short	(.L_30 - .L_29)
.L_29:
        /*0224*/ 	.word	0x00000100
        /*0228*/ 	.word	0x00000001
        /*022c*/ 	.word	0x00000001


	//----- nvinfo : EIATTR_CRS_STACK_SIZE
	.align		4
.L_30:
        /*0230*/ 	.byte	0x04, 0x1e
        /*0232*/ 	.short	(.L_32 - .L_31)
.L_31:
        /*0234*/ 	.word	0x00000000


	//----- nvinfo : EIATTR_CBANK_PARAM_SIZE
	.align		4
.L_32:
        /*0238*/ 	.byte	0x03, 0x19
        /*023a*/ 	.short	0x03f0


	//----- nvinfo : EIATTR_PARAM_CBANK
	.align		4
        /*023c*/ 	.byte	0x04, 0x0a
        /*023e*/ 	.short	(.L_34 - .L_33)
	.align		4
.L_33:
        /*0240*/ 	.word	index@(.nv.constant0._ZN7cutlass13device_kernelINS_4conv6kernel13ConvUniversalINS1_16ConvProblemShapeILNS1_8OperatorE1ELi2EEENS1_10collective14CollectiveConvINS1_46MainloopSm90TmaGmmaWarpSpecializedImplicitGemmILS5_1ELi7ELi2EN4cute5tupleIJNSA_1CILi2EEENSC_ILi1EEESE_EEENS1_36KernelImplicitTmaWarpSpecializedSm90ELi1EEENSB_IJNSC_ILi128EEESI_NSB_IJNSC_ILi64EEEEEEEEENS_10bfloat16_tESM_NSA_8TiledMMAINSA_8MMA_AtomIJNSA_4SM904GMMA28MMA_64x128x16_F32BF16BF16_SSILNSQ_5MajorE0ELSS_1ELNSQ_7ScaleInE1ELST_1EEEEEENSA_6LayoutINSB_IJSE_SE_SE_EEENSB_IJNSC_ILi0EEESY_SY_EEEEENSB_IJNSA_10UnderscoreES11_S11_EEEEENS7_6detail26Sm90ImplicitGemmTileTraitsINSA_20SM90_TMA_LOAD_IM2COLENSA_14ComposedLayoutINSA_7SwizzleILi3ELi4ELi3EEENSA_18smem_ptr_flag_bitsILi16EEENSW_INSB_IJNSB_IJNSC_ILi8EEENSC_ILi16EEEEEENSB_IJSJ_SE_EEENSB_IJSE_NSC_ILi7EEEEEEEEENSB_IJNSB_IJSJ_NSC_ILi512EEEEEENSB_IJSE_SY_EEENSB_IJSY_NSC_ILi8192EEEEEEEEEEEEEvEENS15_INSA_23SM90_TMA_LOAD_MULTICASTENS17_IS19_S1B_NSW_INSB_IJNSB_IJSJ_SD_EEENSB_IJS1C_S1C_EEES1H_EEENSB_IJNSB_IJSE_NSC_ILi4096EEEEEES1K_S1N_EEEEEEEvEEEENS_8epilogue10collective6detail29Sm90TmaWarpSpecializedAdapterINS24_15DefaultEpilogueISM_NSB_IJNSB_IJlllEEESE_SY_EEES29_NS23_6thread17LinearCombinationISM_Li1EffLNS2A_9ScaleType4KindE0ELNS_15FloatRoundStyleE2ESM_EENS_4gemm15EpilogueDefaultEEEEEvvEEEEvNT_6ParamsE)
        /*0244*/ 	.short	0x0210
        /*0246*/ 	.short	0x03f0


	//----- nvinfo : EIATTR_SW_WAR
	.align		4
.L_34:
        /*0248*/ 	.byte	0x04, 0x36
        /*024a*/ 	.short	(.L_36 - .L_35)
.L_35:
        /*024c*/ 	.word	0x00000008
.L_36:


//--------------------- .nv.callgraph             --------------------------
	.section	.nv.callgraph,"",@"SHT_CUDA_CALLGRAPH"
	.align	4
	.sectionentsize	8
	.align		4
        /*0000*/ 	.word	0x00000000
	.align		4
        /*0004*/ 	.word	0xffffffff
	.align		4
        /*0008*/ 	.word	0x00000000
	.align		4
        /*000c*/ 	.word	0xfffffffe
	.align		4
        /*0010*/ 	.word	0x00000000
	.align		4
        /*0014*/ 	.word	0xfffffffd
	.align		4
        /*0018*/ 	.word	0x00000000
	.align		4
        /*001c*/ 	.word	0xfffffffc


//--------------------- .nv.constant4             --------------------------
	.section	.nv.constant4,"a",@progbits
	.align	8
	.align		8
.nv.constant4:
        /*0000*/ 	.dword	_ZN39_INTERNAL_61c24e99_4_k_cu_49f9a1ed_29614cuda3std3__45__cpo5beginE
	.align		8
        /*0008*/ 	.dword	_ZN39_INTERNAL_61c24e99_4_k_cu_49f9a1ed_29614cuda3std3__45__cpo3endE
	.align		8
        /*0010*/ 	.dword	_ZN39_INTERNAL_61c24e99_4_k_cu_49f9a1ed_29614cuda3std3__45__cpo6cbeginE
	.align		8
        /*0018*/ 	.dword	_ZN39_INTERNAL_61c24e99_4_k_cu_49f9a1ed_29614cuda3std3__45__cpo4cendE
	.align		8
        /*0020*/ 	.dword	_ZN39_INTERNAL_61c24e99_4_k_cu_49f9a1ed_29614cuda3std3__441_GLOBAL__N__61c24e99_4_k_cu_49f9a1ed_29616ignoreE
	.align		8
        /*0028*/ 	.dword	_ZN39_INTERNAL_61c24e99_4_k_cu_49f9a1ed_29614cuda3std3__419piecewise_constructE
	.align		8
        /*0030*/ 	.dword	_ZN39_INTERNAL_61c24e99_4_k_cu_49f9a1ed_29614cuda3std3__48in_placeE
	.align		8
        /*0038*/ 	.dword	_ZN39_INTERNAL_61c24e99_4_k_cu_49f9a1ed_29614cuda3std6ranges3__45__cpo4swapE
	.align		8
        /*0040*/ 	.dword	_ZN39_INTERNAL_61c24e99_4_k_cu_49f9a1ed_29614cuda3std6ranges3__45__cpo9iter_moveE
	.align		8
        /*0048*/ 	.dword	_ZN39_INTERNAL_61c24e99_4_k_cu_49f9a1ed_29614cute7productE
	.align		8
        /*0050*/ 	.dword	_ZN39_INTERNAL_61c24e99_4_k_cu_49f9a1ed_29614cute1_E


//--------------------- .text._ZN7cutlass13device_kernelINS_4conv6kernel13ConvUniversalINS1_16ConvProblemShapeILNS1_8OperatorE1ELi2EEENS1_10collective14CollectiveConvINS1_46MainloopSm90TmaGmmaWarpSpecializedImplicitGemmILS5_1ELi7ELi2EN4cute5tupleIJNSA_1CILi2EEENSC_ILi1EEESE_EEENS1_36KernelImplicitTmaWarpSpecializedSm90ELi1EEENSB_IJNSC_ILi128EEESI_NSB_IJNSC_ILi64EEEEEEEEENS_10bfloat16_tESM_NSA_8TiledMMAINSA_8MMA_AtomIJNSA_4SM904GMMA28MMA_64x128x16_F32BF16BF16_SSILNSQ_5MajorE0ELSS_1ELNSQ_7ScaleInE1ELST_1EEEEEENSA_6LayoutINSB_IJSE_SE_SE_EEENSB_IJNSC_ILi0EEESY_SY_EEEEENSB_IJNSA_10UnderscoreES11_S11_EEEEENS7_6detail26Sm90ImplicitGemmTileTraitsINSA_20SM90_TMA_LOAD_IM2COLENSA_14ComposedLayoutINSA_7SwizzleILi3ELi4ELi3EEENSA_18smem_ptr_flag_bitsILi16EEENSW_INSB_IJNSB_IJNSC_ILi8EEENSC_ILi16EEEEEENSB_IJSJ_SE_EEENSB_IJSE_NSC_ILi7EEEEEEEEENSB_IJNSB_IJSJ_NSC_ILi512EEEEEENSB_IJSE_SY_EEENSB_IJSY_NSC_ILi8192EEEEEEEEEEEEEvEENS15_INSA_23SM90_TMA_LOAD_MULTICASTENS17_IS19_S1B_NSW_INSB_IJNSB_IJSJ_SD_EEENSB_IJS1C_S1C_EEES1H_EEENSB_IJNSB_IJSE_NSC_ILi4096EEEEEES1K_S1N_EEEEEEEvEEEENS_8epilogue10collective6detail29Sm90TmaWarpSpecializedAdapterINS24_15DefaultEpilogueISM_NSB_IJNSB_IJlllEEESE_SY_EEES29_NS23_6thread17LinearCombinationISM_Li1EffLNS2A_9ScaleType4KindE0ELNS_15FloatRoundStyleE2ESM_EENS_4gemm15EpilogueDefaultEEEEEvvEEEEvNT_6ParamsE --------------------------
	.section	.text._ZN7cutlass13device_kernelINS_4conv6kernel13ConvUniversalINS1_16ConvProblemShapeILNS1_8OperatorE1ELi2EEENS1_10collective14CollectiveConvINS1_46MainloopSm90TmaGmmaWarpSpecializedImplicitGemmILS5_1ELi7ELi2EN4cute5tupleIJNSA_1CILi2EEENSC_ILi1EEESE_EEENS1_36KernelImplicitTmaWarpSpecializedSm90ELi1EEENSB_IJNSC_ILi128EEESI_NSB_IJNSC_ILi64EEEEEEEEENS_10bfloat16_tESM_NSA_8TiledMMAINSA_8MMA_AtomIJNSA_4SM904GMMA28MMA_64x128x16_F32BF16BF16_SSILNSQ_5MajorE0ELSS_1ELNSQ_7ScaleInE1ELST_1EEEEEENSA_6LayoutINSB_IJSE_SE_SE_EEENSB_IJNSC_ILi0EEESY_SY_EEEEENSB_IJNSA_10UnderscoreES11_S11_EEEEENS7_6detail26Sm90ImplicitGemmTileTraitsINSA_20SM90_TMA_LOAD_IM2COLENSA_14ComposedLayoutINSA_7SwizzleILi3ELi4ELi3EEENSA_18smem_ptr_flag_bitsILi16EEENSW_INSB_IJNSB_IJNSC_ILi8EEENSC_ILi16EEEEEENSB_IJSJ_SE_EEENSB_IJSE_NSC_ILi7EEEEEEEEENSB_IJNSB_IJSJ_NSC_ILi512EEEEEENSB_IJSE_SY_EEENSB_IJSY_NSC_ILi8192EEEEEEEEEEEEEvEENS15_INSA_23SM90_TMA_LOAD_MULTICASTENS17_IS19_S1B_NSW_INSB_IJNSB_IJSJ_SD_EEENSB_IJS1C_S1C_EEES1H_EEENSB_IJNSB_IJSE_NSC_ILi4096EEEEEES1K_S1N_EEEEEEEvEEEENS_8epilogue10collective6detail29Sm90TmaWarpSpecializedAdapterINS24_15DefaultEpilogueISM_NSB_IJNSB_IJlllEEESE_SY_EEES29_NS23_6thread17LinearCombinationISM_Li1EffLNS2A_9ScaleType4KindE0ELNS_15FloatRoundStyleE2ESM_EENS_4gemm15EpilogueDefaultEEEEEvvEEEEvNT_6ParamsE,"ax",@progbits
	.align	128
.text._ZN7cutlass13device_kernelINS_4conv6kernel13ConvUniversalINS1_16ConvProblemShapeILNS1_8OperatorE1ELi2EEENS1_10collective14CollectiveConvINS1_46MainloopSm90TmaGmmaWarpSpecializedImplicitGemmILS5_1ELi7ELi2EN4cute5tupleIJNSA_1CILi2EEENSC_ILi1EEESE_EEENS1_36KernelImplicitTmaWarpSpecializedSm90ELi1EEENSB_IJNSC_ILi128EEESI_NSB_IJNSC_ILi64EEEEEEEEENS_10bfloat16_tESM_NSA_8TiledMMAINSA_8MMA_AtomIJNSA_4SM904GMMA28MMA_64x128x16_F32BF16BF16_SSILNSQ_5MajorE0ELSS_1ELNSQ_7ScaleInE1ELST_1EEEEEENSA_6LayoutINSB_IJSE_SE_SE_EEENSB_IJNSC_ILi0EEESY_SY_EEEEENSB_IJNSA_10UnderscoreES11_S11_EEEEENS7_6detail26Sm90ImplicitGemmTileTraitsINSA_20SM90_TMA_LOAD_IM2COLENSA_14ComposedLayoutINSA_7SwizzleILi3ELi4ELi3EEENSA_18smem_ptr_flag_bitsILi16EEENSW_INSB_IJNSB_IJNSC_ILi8EEENSC_ILi16EEEEEENSB_IJSJ_SE_EEENSB_IJSE_NSC_ILi7EEEEEEEEENSB_IJNSB_IJSJ_NSC_ILi512EEEEEENSB_IJSE_SY_EEENSB_IJSY_NSC_ILi8192EEEEEEEEEEEEEvEENS15_INSA_23SM90_TMA_LOAD_MULTICASTENS17_IS19_S1B_NSW_INSB_IJNSB_IJSJ_SD_EEENSB_IJS1C_S1C_EEES1H_EEENSB_IJNSB_IJSE_NSC_ILi4096EEEEEES1K_S1N_EEEEEEEvEEEENS_8epilogue10collective6detail29Sm90TmaWarpSpecializedAdapterINS24_15DefaultEpilogueISM_NSB_IJNSB_IJlllEEESE_SY_EEES29_NS23_6thread17LinearCombinationISM_Li1EffLNS2A_9ScaleType4KindE0ELNS_15FloatRoundStyleE2ESM_EENS_4gemm15EpilogueDefaultEEEEEvvEEEEvNT_6ParamsE:
        .type           _ZN7cutlass13device_kernelINS_4conv6kernel13ConvUniversalINS1_16ConvProblemShapeILNS1_8OperatorE1ELi2EEENS1_10collective14CollectiveConvINS1_46MainloopSm90TmaGmmaWarpSpecializedImplicitGemmILS5_1ELi7ELi2EN4cute5tupleIJNSA_1CILi2EEENSC_ILi1EEESE_EEENS1_36KernelImplicitTmaWarpSpecializedSm90ELi1EEENSB_IJNSC_ILi128EEESI_NSB_IJNSC_ILi64EEEEEEEEENS_10bfloat16_tESM_NSA_8TiledMMAINSA_8MMA_AtomIJNSA_4SM904GMMA28MMA_64x128x16_F32BF16BF16_SSILNSQ_5MajorE0ELSS_1ELNSQ_7ScaleInE1ELST_1EEEEEENSA_6LayoutINSB_IJSE_SE_SE_EEENSB_IJNSC_ILi0EEESY_SY_EEEEENSB_IJNSA_10UnderscoreES11_S11_EEEEENS7_6detail26Sm90ImplicitGemmTileTraitsINSA_20SM90_TMA_LOAD_IM2COLENSA_14ComposedLayoutINSA_7SwizzleILi3ELi4ELi3EEENSA_18smem_ptr_flag_bitsILi16EEENSW_INSB_IJNSB_IJNSC_ILi8EEENSC_ILi16EEEEEENSB_IJSJ_SE_EEENSB_IJSE_NSC_ILi7EEEEEEEEENSB_IJNSB_IJSJ_NSC_ILi512EEEEEENSB_IJSE_SY_EEENSB_IJSY_NSC_ILi8192EEEEEEEEEEEEEvEENS15_INSA_23SM90_TMA_LOAD_MULTICASTENS17_IS19_S1B_NSW_INSB_IJNSB_IJSJ_SD_EEENSB_IJS1C_S1C_EEES1H_EEENSB_IJNSB_IJSE_NSC_ILi4096EEEEEES1K_S1N_EEEEEEEvEEEENS_8epilogue10collective6detail29Sm90TmaWarpSpecializedAdapterINS24_15DefaultEpilogueISM_NSB_IJNSB_IJlllEEESE_SY_EEES29_NS23_6thread17LinearCombinationISM_Li1EffLNS2A_9ScaleType4KindE0ELNS_15FloatRoundStyleE2ESM_EENS_4gemm15EpilogueDefaultEEEEEvvEEEEvNT_6ParamsE,@function
        .size           _ZN7cutlass13device_kernelINS_4conv6kernel13ConvUniversalINS1_16ConvProblemShapeILNS1_8OperatorE1ELi2EEENS1_10collective14CollectiveConvINS1_46MainloopSm90TmaGmmaWarpSpecializedImplicitGemmILS5_1ELi7ELi2EN4cute5tupleIJNSA_1CILi2EEENSC_ILi1EEESE_EEENS1_36KernelImplicitTmaWarpSpecializedSm90ELi1EEENSB_IJNSC_ILi128EEESI_NSB_IJNSC_ILi64EEEEEEEEENS_10bfloat16_tESM_NSA_8TiledMMAINSA_8MMA_AtomIJNSA_4SM904GMMA28MMA_64x128x16_F32BF16BF16_SSILNSQ_5MajorE0ELSS_1ELNSQ_7ScaleInE1ELST_1EEEEEENSA_6LayoutINSB_IJSE_SE_SE_EEENSB_IJNSC_ILi0EEESY_SY_EEEEENSB_IJNSA_10UnderscoreES11_S11_EEEEENS7_6detail26Sm90ImplicitGemmTileTraitsINSA_20SM90_TMA_LOAD_IM2COLENSA_14ComposedLayoutINSA_7SwizzleILi3ELi4ELi3EEENSA_18smem_ptr_flag_bitsILi16EEENSW_INSB_IJNSB_IJNSC_ILi8EEENSC_ILi16EEEEEENSB_IJSJ_SE_EEENSB_IJSE_NSC_ILi7EEEEEEEEENSB_IJNSB_IJSJ_NSC_ILi512EEEEEENSB_IJSE_SY_EEENSB_IJSY_NSC_ILi8192EEEEEEEEEEEEEvEENS15_INSA_23SM90_TMA_LOAD_MULTICASTENS17_IS19_S1B_NSW_INSB_IJNSB_IJSJ_SD_EEENSB_IJS1C_S1C_EEES1H_EEENSB_IJNSB_IJSE_NSC_ILi4096EEEEEES1K_S1N_EEEEEEEvEEEENS_8epilogue10collective6detail29Sm90TmaWarpSpecializedAdapterINS24_15DefaultEpilogueISM_NSB_IJNSB_IJlllEEESE_SY_EEES29_NS23_6thread17LinearCombinationISM_Li1EffLNS2A_9ScaleType4KindE0ELNS_15FloatRoundStyleE2ESM_EENS_4gemm15EpilogueDefaultEEEEEvvEEEEvNT_6ParamsE,(.L_x_294 - _ZN7cutlass13device_kernelINS_4conv6kernel13ConvUniversalINS1_16ConvProblemShapeILNS1_8OperatorE1ELi2EEENS1_10collective14CollectiveConvINS1_46MainloopSm90TmaGmmaWarpSpecializedImplicitGemmILS5_1ELi7ELi2EN4cute5tupleIJNSA_1CILi2EEENSC_ILi1EEESE_EEENS1_36KernelImplicitTmaWarpSpecializedSm90ELi1EEENSB_IJNSC_ILi128EEESI_NSB_IJNSC_ILi64EEEEEEEEENS_10bfloat16_tESM_NSA_8TiledMMAINSA_8MMA_AtomIJNSA_4SM904GMMA28MMA_64x128x16_F32BF16BF16_SSILNSQ_5MajorE0ELSS_1ELNSQ_7ScaleInE1ELST_1EEEEEENSA_6LayoutINSB_IJSE_SE_SE_EEENSB_IJNSC_ILi0EEESY_SY_EEEEENSB_IJNSA_10UnderscoreES11_S11_EEEEENS7_6detail26Sm90ImplicitGemmTileTraitsINSA_20SM90_TMA_LOAD_IM2COLENSA_14ComposedLayoutINSA_7SwizzleILi3ELi4ELi3EEENSA_18smem_ptr_flag_bitsILi16EEENSW_INSB_IJNSB_IJNSC_ILi8EEENSC_ILi16EEEEEENSB_IJSJ_SE_EEENSB_IJSE_NSC_ILi7EEEEEEEEENSB_IJNSB_IJSJ_NSC_ILi512EEEEEENSB_IJSE_SY_EEENSB_IJSY_NSC_ILi8192EEEEEEEEEEEEEvEENS15_INSA_23SM90_TMA_LOAD_MULTICASTENS17_IS19_S1B_NSW_INSB_IJNSB_IJSJ_SD_EEENSB_IJS1C_S1C_EEES1H_EEENSB_IJNSB_IJSE_NSC_ILi4096EEEEEES1K_S1N_EEEEEEEvEEEENS_8epilogue10collective6detail29Sm90TmaWarpSpecializedAdapterINS24_15DefaultEpilogueISM_NSB_IJNSB_IJlllEEESE_SY_EEES29_NS23_6thread17LinearCombinationISM_Li1EffLNS2A_9ScaleType4KindE0ELNS_15FloatRoundStyleE2ESM_EENS_4gemm15EpilogueDefaultEEEEEvvEEEEvNT_6ParamsE)
        .other          _ZN7cutlass13device_kernelINS_4conv6kernel13ConvUniversalINS1_16ConvProblemShapeILNS1_8OperatorE1ELi2EEENS1_10collective14CollectiveConvINS1_46MainloopSm90TmaGmmaWarpSpecializedImplicitGemmILS5_1ELi7ELi2EN4cute5tupleIJNSA_1CILi2EEENSC_ILi1EEESE_EEENS1_36KernelImplicitTmaWarpSpecializedSm90ELi1EEENSB_IJNSC_ILi128EEESI_NSB_IJNSC_ILi64EEEEEEEEENS_10bfloat16_tESM_NSA_8TiledMMAINSA_8MMA_AtomIJNSA_4SM904GMMA28MMA_64x128x16_F32BF16BF16_SSILNSQ_5MajorE0ELSS_1ELNSQ_7ScaleInE1ELST_1EEEEEENSA_6LayoutINSB_IJSE_SE_SE_EEENSB_IJNSC_ILi0EEESY_SY_EEEEENSB_IJNSA_10UnderscoreES11_S11_EEEEENS7_6detail26Sm90ImplicitGemmTileTraitsINSA_20SM90_TMA_LOAD_IM2COLENSA_14ComposedLayoutINSA_7SwizzleILi3ELi4ELi3EEENSA_18smem_ptr_flag_bitsILi16EEENSW_INSB_IJNSB_IJNSC_ILi8EEENSC_ILi16EEEEEENSB_IJSJ_SE_EEENSB_IJSE_NSC_ILi7EEEEEEEEENSB_IJNSB_IJSJ_NSC_ILi512EEEEEENSB_IJSE_SY_EEENSB_IJSY_NSC_ILi8192EEEEEEEEEEEEEvEENS15_INSA_23SM90_TMA_LOAD_MULTICASTENS17_IS19_S1B_NSW_INSB_IJNSB_IJSJ_SD_EEENSB_IJS1C_S1C_EEES1H_EEENSB_IJNSB_IJSE_NSC_ILi4096EEEEEES1K_S1N_EEEEEEEvEEEENS_8epilogue10collective6detail29Sm90TmaWarpSpecializedAdapterINS24_15DefaultEpilogueISM_NSB_IJNSB_IJlllEEESE_SY_EEES29_NS23_6thread17LinearCombinationISM_Li1EffLNS2A_9ScaleType4KindE0ELNS_15FloatRoundStyleE2ESM_EENS_4gemm15EpilogueDefaultEEEEEvvEEEEvNT_6ParamsE,@"STO_CUDA_ENTRY STV_DEFAULT"
_ZN7cutlass13device_kernelINS_4conv6kernel13ConvUniversalINS1_16ConvProblemShapeILNS1_8OperatorE1ELi2EEENS1_10collective14CollectiveConvINS1_46MainloopSm90TmaGmmaWarpSpecializedImplicitGemmILS5_1ELi7ELi2EN4cute5tupleIJNSA_1CILi2EEENSC_ILi1EEESE_EEENS1_36KernelImplicitTmaWarpSpecializedSm90ELi1EEENSB_IJNSC_ILi128EEESI_NSB_IJNSC_ILi64EEEEEEEEENS_10bfloat16_tESM_NSA_8TiledMMAINSA_8MMA_AtomIJNSA_4SM904GMMA28MMA_64x128x16_F32BF16BF16_SSILNSQ_5MajorE0ELSS_1ELNSQ_7ScaleInE1ELST_1EEEEEENSA_6LayoutINSB_IJSE_SE_SE_EEENSB_IJNSC_ILi0EEESY_SY_EEEEENSB_IJNSA_10UnderscoreES11_S11_EEEEENS7_6detail26Sm90ImplicitGemmTileTraitsINSA_20SM90_TMA_LOAD_IM2COLENSA_14ComposedLayoutINSA_7SwizzleILi3ELi4ELi3EEENSA_18smem_ptr_flag_bitsILi16EEENSW_INSB_IJNSB_IJNSC_ILi8EEENSC_ILi16EEEEEENSB_IJSJ_SE_EEENSB_IJSE_NSC_ILi7EEEEEEEEENSB_IJNSB_IJSJ_NSC_ILi512EEEEEENSB_IJSE_SY_EEENSB_IJSY_NSC_ILi8192EEEEEEEEEEEEEvEENS15_INSA_23SM90_TMA_LOAD_MULTICASTENS17_IS19_S1B_NSW_INSB_IJNSB_IJSJ_SD_EEENSB_IJS1C_S1C_EEES1H_EEENSB_IJNSB_IJSE_NSC_ILi4096EEEEEES1K_S1N_EEEEEEEvEEEENS_8epilogue10collective6detail29Sm90TmaWarpSpecializedAdapterINS24_15DefaultEpilogueISM_NSB_IJNSB_IJlllEEESE_SY_EEES29_NS23_6thread17LinearCombinationISM_Li1EffLNS2A_9ScaleType4KindE0ELNS_15FloatRoundStyleE2ESM_EENS_4gemm15EpilogueDefaultEEEEEvvEEEEvNT_6ParamsE:
[----:B------:R-:W-:Y:S01]  /*0000*/  LDC R1, c[0x0][0x28] ;  /* 0x00000a00ff017b82 */ /* 0x000fe20000000800 */
[----:B------:R-:W0:Y:S01]  /*0010*/  S2R R11, SR_TID.X ;  /* 0x00000000000b7919 */ /* 0x000e220000002100 */
[----:B------:R-:W-:Y:S01]  /*0020*/  ELECT P0, URZ, PT ;  /* 0x00000000003f782f */ /* 0x000fe20003800000 */
[----:B------:R-:W-:Y:S01]  /*0030*/  BSSY B0, `(.L_x_0) ;  /* 0x0000010000007945 */ /* 0x000fe20003800000 */
[----:B------:R-:W1:Y:S01]  /*0040*/  S2R R12, SR_CTAID.X ;  /* 0x00000000000c7919 */ /* 0x000e620000002500 */
[--C-:B0-----:R-:W-:Y:S02]  /*0050*/  SHF.R.U32.HI R0, RZ, 0x5, R11.reuse ;  /* 0x00000005ff007819 */ /* 0x101fe4000001160b */
[----:B------:R-:W-:-:S03]  /*0060*/  SHF.R.U32.HI R3, RZ, 0x7, R11 ;  /* 0x00000007ff037819 */ /* 0x000fc6000001160b */
[----:B------:R-:W0:Y:S04]  /*0070*/  SHFL.IDX PT, R2, R0, RZ, 0x1f ;  /* 0x00001fff00027589 */ /* 0x000e2800000e0000 */
[----:B------:R2:W3:Y:S01]  /*0080*/  SHFL.IDX PT, R10, R3, RZ, 0x1f ;  /* 0x00001fff030a7589 */ /* 0x0004e200000e0000 */
[----:B0-----:R-:W-:-:S13]  /*0090*/  ISETP.NE.OR P0, PT, R2, RZ, !P0 ;  /* 0x000000ff0200720c */ /* 0x001fda0004705670 */
[----:B-123--:R-:W-:Y:S05]  /*00a0*/  @P0 BRA `(.L_x_1) ;  /* 0x0000000000200947 */ /* 0x00efea0003800000 */
[----:B------:R-:W-:Y:S02]  /*00b0*/  ULDC.64 UR4, c[0x0][0x198] ;  /* 0x0000660000047ab9 */ /* 0x000fe40000000a00 */
[----:B------:R-:W-:Y:S02]  /*00c0*/  UIADD3 UR6, UP0, UR4, 0xf0, URZ ;  /* 0x000000f004067890 */ /* 0x000fe4000ff1e03f */
[----:B------:R-:W-:Y:S02]  /*00d0*/  UIADD3 UR4, UP1, UR4, 0x1f0, URZ ;  /* 0x000001f004047890 */ /* 0x000fe4000ff3e03f */
[----:B------:R-:W-:Y:S02]  /*00e0*/  UIADD3.X UR7, URZ, UR5, URZ, UP0, !UPT ;  /* 0x000000053f077290 */ /* 0x000fe400087fe43f */
[----:B------:R-:W-:-:S07]  /*00f0*/  UIADD3.X UR5, URZ, UR5, URZ, UP1, !UPT ;  /* 0x000000053f057290 */ /* 0x000fce0008ffe43f */
[----:B------:R0:W-:Y:S02]  /*0100*/  UTMACCTL.PF [UR6] ;  /* 0x00000000060079b9 */ /* 0x0001e40008040000 */
[----:B------:R0:W-:Y:S02]  /*0110*/  UTMACCTL.PF [UR4] ;  /* 0x00000000040079b9 */ /* 0x0001e40008040000 */
[----:B0-----:R-:W-:Y:S01]  /*0120*/  NOP ;  /* 0x0000000000007918 */ /* 0x001fe20000000000 */
.L_x_1:
[----:B------:R-:W-:Y:S05]  /*0130*/  BSYNC B0 ;  /* 0x0000000000007941 */ /* 0x000fea0003800000 */
.L_x_0:
[----:B------:R-:W0:Y:S01]  /*0140*/  SHFL.IDX PT, R0, R0, RZ, 0x1f ;  /* 0x00001fff00007589 */ /* 0x000e2200000e0000 */
[----:B------:R-:W-:Y:S02]  /*0150*/  SHF.R.S32.HI R4, RZ, 0x1f, R11 ;  /* 0x0000001fff047819 */ /* 0x000fe4000001140b */
[----:B------:R-:W-:Y:S01]  /*0160*/  I2FP.F32.U32 R6, R12 ;  /* 0x0000000c00067245 */ /* 0x000fe20000201000 */
[----:B------:R-:W1:Y:S01]  /*0170*/  S2R R13, SR_CTAID.Y ;  /* 0x00000000000d7919 */ /* 0x000e620000002600 */
[----:B------:R-:W-:-:S04]  /*0180*/  LEA.HI R4, R4, R11, RZ, 0x7 ;  /* 0x0000000b04047211 */ /* 0x000fc800078f38ff */
[----:B------:R-:W-:-:S05]  /*0190*/  LOP3.LUT R4, R4, 0xffffff80, RZ, 0xc0, !PT ;  /* 0xffffff8004047812 */ /* 0x000fca00078ec0ff */
[----:B------:R-:W-:-:S05]  /*01a0*/  IMAD.IADD R14, R11, 0x1, -R4 ;  /* 0x000000010b0e7824 */ /* 0x000fca00078e0a04 */
[----:B------:R-:W-:-:S04]  /*01b0*/  SHF.R.S32.HI R3, RZ, 0x1f, R14 ;  /* 0x0000001fff037819 */ /* 0x000fc8000001140e */
[----:B------:R-:W-:Y:S02]  /*01c0*/  LEA.HI R3, R3, R14, RZ, 0x3 ;  /* 0x0000000e03037211 */ /* 0x000fe400078f18ff */
[----:B0-----:R-:W-:Y:S02]  /*01d0*/  ISETP.NE.AND P0, PT, R0, RZ, PT ;  /* 0x000000ff0000720c */ /* 0x001fe40003f05270 */
[--C-:B------:R-:W-:Y:S02]  /*01e0*/  SHF.R.S32.HI R4, RZ, 0x3, R3.reuse ;  /* 0x00000003ff047819 */ /* 0x100fe40000011403 */
[----:B------:R-:W-:Y:S02]  /*01f0*/  SHF.R.S32.HI R3, RZ, 0x1f, R3 ;  /* 0x0000001fff037819 */ /* 0x000fe40000011403 */
[----:B------:R-:W-:-:S07]  /*0200*/  SHF.R.S32.HI R5, RZ, 0x1f, R0 ;  /* 0x0000001fff057819 */ /* 0x000fce0000011400 */
[----:B-1----:R-:W-:Y:S05]  /*0210*/  @P0 BRA `(.L_x_2) ;  /* 0x0000000000700947 */ /* 0x002fea0003800000 */
[----:B------:R-:W0:Y:S01]  /*0220*/  S2UR UR8, SR_CgaCtaId ;  /* 0x00000000000879c3 */ /* 0x000e220000008800 */
[----:B------:R-:W-:Y:S01]  /*0230*/  UMOV UR4, 0x400 ;  /* 0x0000040000047882 */ /* 0x000fe20000000000 */
[----:B------:R-:W-:Y:S01]  /*0240*/  UMOV UR5, 0x1 ;  /* 0x0000000100057882 */ /* 0x000fe20000000000 */
[----:B------:R-:W-:Y:S01]  /*0250*/  UMOV UR6, 0x2 ;  /* 0x0000000200067882 */ /* 0x000fe20000000000 */
[----:B------:R-:W-:Y:S01]  /*0260*/  ELECT P0, URZ, PT ;  /* 0x00000000003f782f */ /* 0x000fe20003800000 */
[----:B------:R-:W-:-:S04]  /*0270*/  UIADD3 UR6, -UR6, 0x100000, URZ ;  /* 0x0010000006067890 */ /* 0x000fc8000fffe13f */
[----:B------:R-:W-:Y:S02]  /*0280*/  USHF.L.U32 UR7, UR6, 0xb, URZ ;  /* 0x0000000b06077899 */ /* 0x000fe4000800063f */
[----:B------:R-:W-:Y:S02]  /*0290*/  USHF.L.U32 UR6, UR6, 0x1, URZ ;  /* 0x0000000106067899 */ /* 0x000fe4000800063f */
[----:B0-----:R-:W-:Y:S02]  /*02a0*/  ULEA UR8, UR8, UR4, 0x18 ;  /* 0x0000000408087291 */ /* 0x001fe4000f8ec03f */
[----:B------:R-:W-:-:S04]  /*02b0*/  UIADD3 UR4, -UR5, 0x100000, URZ ;  /* 0x0010000005047890 */ /* 0x000fc8000fffe13f */
[----:B------:R-:W-:Y:S02]  /*02c0*/  USHF.L.U32 UR5, UR4, 0xb, URZ ;  /* 0x0000000b04057899 */ /* 0x000fe4000800063f */
[----:B------:R-:W-:Y:S01]  /*02d0*/  USHF.L.U32 UR4, UR4, 0x1, URZ ;  /* 0x0000000104047899 */ /* 0x000fe2000800063f */
[----:B------:R-:W0:Y:S11]  /*02e0*/  FENCE.VIEW.ASYNC.S ;  /* 0x00000000000073c6 */ /* 0x000e360000000000 */
[----:B0-----:R0:W1:Y:S01]  /*02f0*/  SYNCS.EXCH.64 URZ, [UR8+0x38000], UR4 ;  /* 0x03800004083f75b2 */ /* 0x0010620008000100 */
[----:B------:R0:W2:Y:S01]  /*0300*/  SYNCS.EXCH.64 URZ, [UR8+0x38038], UR6 ;  /* 0x03803806083f75b2 */ /* 0x0000a20008000100 */
[----:B------:R0:W3:Y:S01]  /*0310*/  SYNCS.EXCH.64 URZ, [UR8+0x38008], UR4 ;  /* 0x03800804083f75b2 */ /* 0x0000e20008000100 */
[----:B------:R0:W4:Y:S01]  /*0320*/  SYNCS.EXCH.64 URZ, [UR8+0x38040], UR6 ;  /* 0x03804006083f75b2 */ /* 0x0001220008000100 */
[----:B------:R0:W0:Y:S01]  /*0330*/  SYNCS.EXCH.64 URZ, [UR8+0x38010], UR4 ;  /* 0x03801004083f75b2 */ /* 0x0000220008000100 */
        /* <DEDUP_REMOVED lines=9> */
[----:B------:R-:W-:Y:S01]  /*03d0*/  NOP ;  /* 0x0000000000007918 */ /* 0x000fe20000000000 */
.L_x_2:
[----:B0-----:R-:W-:Y:S01]  /*03e0*/  ULDC UR4, c[0x0][0x150] ;  /* 0x0000540000047ab9 */ /* 0x001fe20000000800 */
[----:B------:R-:W-:Y:S01]  /*03f0*/  LEA.HI R3, R3, R4, RZ, 0x2 ;  /* 0x0000000403037211 */ /* 0x000fe200078f10ff */
[----:B------:R-:W-:Y:S01]  /*0400*/  FMUL R6, R6, UR4 ;  /* 0x0000000406067c20 */ /* 0x000fe20008400000 */
[----:B------:R-:W-:Y:S01]  /*0410*/  LEA.HI R5, R5, R0, RZ, 0x2 ;  /* 0x0000000005057211 */ /* 0x000fe200078f10ff */
[----:B------:R-:W-:Y:S01]  /*0420*/  ULDC UR4, c[0x0][0x154] ;  /* 0x0000550000047ab9 */ /* 0x000fe20000000800 */
[----:B------:R-:W-:Y:S01]  /*0430*/  LOP3.LUT R3, R3, 0xfffffffc, RZ, 0xc0, !PT ;  /* 0xfffffffc03037812 */ /* 0x000fe200078ec0ff */
[----:B------:R-:W0:Y:S01]  /*0440*/  LDC R8, c[0x0][0x140] ;  /* 0x00005000ff087b82 */ /* 0x000e220000000800 */
[----:B------:R-:W-:Y:S01]  /*0450*/  LOP3.LUT R5, R5, 0x3ffffffc, RZ, 0xc0, !PT ;  /* 0x3ffffffc05057812 */ /* 0x000fe200078ec0ff */
[----:B------:R-:W5:Y:S01]  /*0460*/  F2I.U32.TRUNC.NTZ R6, R6 ;  /* 0x0000000600067305 */ /* 0x000f62000020f000 */
[----:B------:R-:W-:Y:S01]  /*0470*/  LOP3.LUT P0, RZ, R14, 0x7, RZ, 0xc0, !PT ;  /* 0x000000070eff7812 */ /* 0x000fe2000780c0ff */
[----:B------:R-:W-:Y:S01]  /*0480*/  IMAD.IADD R3, R4, 0x1, -R3 ;  /* 0x0000000104037824 */ /* 0x000fe200078e0a03 */
[----:B------:R-:W-:Y:S01]  /*0490*/  I2FP.F32.U32 R4, R13 ;  /* 0x0000000d00047245 */ /* 0x000fe20000201000 */
[----:B------:R-:W-:Y:S01]  /*04a0*/  IMAD.IADD R0, R0, 0x1, -R5 ;  /* 0x0000000100007824 */ /* 0x000fe200078e0a05 */
[----:B------:R-:W-:Y:S01]  /*04b0*/  ISETP.NE.AND P3, PT, R10, 0x1, PT ;  /* 0x000000010a00780c */ /* 0x000fe20003f65270 */
[----:B------:R-:W-:Y:S01]  /*04c0*/  NOP ;  /* 0x0000000000007918 */ /* 0x000fe20000000000 */
[----:B------:R-:W-:Y:S01]  /*04d0*/  NOP ;  /* 0x0000000000007918 */ /* 0x000fe20000000000 */
[----:B------:R-:W-:-:S02]  /*04e0*/  IMAD R0, R0, 0x4, R3 ;  /* 0x0000000400007824 */ /* 0x000fc400078e0203 */
[----:B------:R-:W-:Y:S01]  /*04f0*/  FMUL R7, R4, UR4 ;  /* 0x0000000404077c20 */ /* 0x000fe20008400000 */
[----:B------:R-:W-:Y:S02]  /*0500*/  ULDC UR4, c[0x0][0x144] ;  /* 0x0000510000047ab9 */ /* 0x000fe40000000800 */
[C---:B------:R-:W-:Y:S01]  /*0510*/  LEA.HI R3, R0.reuse, R0, RZ, 0x1 ;  /* 0x0000000000037211 */ /* 0x040fe200078f08ff */
[----:B-----5:R-:W-:Y:S02]  /*0520*/  IMAD.MOV R5, RZ, RZ, -R6 ;  /* 0x000000ffff057224 */ /* 0x020fe400078e0a06 */
[----:B------:R-:W5:Y:S01]  /*0530*/  F2I.U32.TRUNC.NTZ R7, R7 ;  /* 0x0000000700077305 */ /* 0x000f62000020f000 */
[----:B------:R-:W-:Y:S01]  /*0540*/  LOP3.LUT R3, R3, 0xfffffffe, RZ, 0xc0, !PT ;  /* 0xfffffffe03037812 */ /* 0x000fe200078ec0ff */
[----:B------:R-:W-:Y:S01]  /*0550*/  IMAD R4, R5, UR4, R12 ;  /* 0x0000000405047c24 */ /* 0x000fe2000f8e020c */
[----:B------:R-:W-:Y:S01]  /*0560*/  ULDC UR4, c[0x0][0x148] ;  /* 0x0000520000047ab9 */ /* 0x000fe20000000800 */
[----:B------:R-:W-:Y:S01]  /*0570*/  IMAD.SHL.U32 R5, R0, 0x4, RZ ;  /* 0x0000000400057824 */ /* 0x000fe200078e00ff */
[----:B0-----:R-:W-:Y:S01]  /*0580*/  ISETP.EQ.U32.AND P1, PT, R8, 0x1, PT ;  /* 0x000000010800780c */ /* 0x001fe20003f22070 */
[----:B------:R-:W-:-:S03]  /*0590*/  IMAD.IADD R3, R0, 0x1, -R3 ;  /* 0x0000000100037824 */ /* 0x000fc600078e0a03 */
[----:B------:R-:W-:Y:S02]  /*05a0*/  LOP3.LUT R0, R0, 0xc, R5, 0x78, !PT ;  /* 0x0000000c00007812 */ /* 0x000fe400078e7805 */
[----:B------:R-:W-:Y:S02]  /*05b0*/  ISETP.NE.AND P4, PT, R3, R4, PT ;  /* 0x000000040300720c */ /* 0x000fe40003f85270 */
[----:B------:R-:W-:Y:S01]  /*05c0*/  SHF.R.S32.HI R3, RZ, 0x1f, R2 ;  /* 0x0000001fff037819 */ /* 0x000fe20000011402 */
[----:B-----5:R-:W-:Y:S01]  /*05d0*/  IMAD.MOV R6, RZ, RZ, -R7 ;  /* 0x000000ffff067224 */ /* 0x020fe200078e0a07 */
[----:B------:R-:W-:Y:S02]  /*05e0*/  ISETP.LT.U32.AND P0, PT, R0, 0x2, !P0 ;  /* 0x000000020000780c */ /* 0x000fe40004701070 */
[----:B------:R-:W-:Y:S01]  /*05f0*/  LEA.HI R3, R3, R2, RZ, 0x2 ;  /* 0x0000000203037211 */ /* 0x000fe200078f10ff */
[----:B------:R-:W-:-:S03]  /*0600*/  IMAD R7, R6, UR4, R13 ;  /* 0x0000000406077c24 */ /* 0x000fc6000f8e020d */
[----:B------:R-:W-:-:S03]  /*0610*/  LOP3.LUT R3, R3, 0xfffffffc, RZ, 0xc0, !PT ;  /* 0xfffffffc03037812 */ /* 0x000fc600078ec0ff */
[----:B------:R-:W-:Y:S02]  /*0620*/  @P4 LEA.HI R4, R0, R0, RZ, 0x1 ;  /* 0x0000000000044211 */ /* 0x000fe400078f08ff */
[----:B------:R-:W-:Y:S01]  /*0630*/  IMAD.IADD R5, R2, 0x1, -R3 ;  /* 0x0000000102057824 */ /* 0x000fe200078e0a03 */
[----:B------:R-:W-:Y:S02]  /*0640*/  SEL R3, RZ, 0x1, !P0 ;  /* 0x00000001ff037807 */ /* 0x000fe40004000000 */
[----:B------:R-:W-:Y:S02]  /*0650*/  @P4 SHF.R.S32.HI R4, RZ, 0x1, R4 ;  /* 0x00000001ff044819 */ /* 0x000fe40000011404 */
[----:B------:R-:W-:Y:S02]  /*0660*/  LOP3.LUT P2, RZ, R10, R5, RZ, 0xfc, !PT ;  /* 0x000000050aff7212 */ /* 0x000fe4000784fcff */
[----:B------:R-:W-:Y:S01]  /*0670*/  @P4 ISETP.NE.AND P5, PT, R4, R7, PT ;  /* 0x000000070400420c */ /* 0x000fe20003fa5270 */
[----:B------:R-:W-:Y:S01]  /*0680*/  IMAD.MOV.U32 R4, RZ, RZ, 0x1 ;  /* 0x00000001ff047424 */ /* 0x000fe200078e00ff */
[----:B------:R-:W-:-:S02]  /*0690*/  SEL R2, RZ, 0x1, P2 ;  /* 0x00000001ff027807 */ /* 0x000fc40001000000 */
[----:B------:R-:W-:Y:S02]  /*06a0*/  @P4 SEL R4, RZ, 0x1, P5 ;  /* 0x00000001ff044807 */ /* 0x000fe40002800000 */
[----:B------:R-:W-:Y:S02]  /*06b0*/  SEL R2, R2, 0x2, P3 ;  /* 0x0000000202027807 */ /* 0x000fe40001800000 */
[----:B------:R-:W-:Y:S01]  /*06c0*/  LOP3.LUT R4, R4, R3, RZ, 0xc0, !PT ;  /* 0x0000000304047212 */ /* 0x000fe200078ec0ff */
[----:B------:R-:W-:Y:S06]  /*06d0*/  @!P1 BRA `(.L_x_3) ;  /* 0x0000000000089947 */ /* 0x000fec0003800000 */
[----:B-1234-:R-:W-:Y:S01]  /*06e0*/  UCGABAR_ARV ;  /* 0x00000000000079c7 */ /* 0x01efe20008000000 */
[----:B------:R-:W-:Y:S05]  /*06f0*/  BRA `(.L_x_4) ;  /* 0x0000000000047947 */ /* 0x000fea0003800000 */
.L_x_3:
[----:B-1234-:R-:W-:Y:S01]  /*0700*/  NOP ;  /* 0x0000000000007918 */ /* 0x01efe20000000000 */
.L_x_4:
[----:B------:R-:W-:Y:S01]  /*0710*/  ULDC.64 UR4, c[0x0][0x598] ;  /* 0x0001660000047ab9 */ /* 0x000fe20000000a00 */
[----:B------:R-:W-:Y:S01]  /*0720*/  ULDC.64 UR12, c[0x0][0x208] ;  /* 0x00008200000c7ab9 */ /* 0x000fe20000000a00 */
[----:B------:R-:W-:-:S04]  /*0730*/  ISETP.NE.U32.AND P0, PT, RZ, UR4, PT ;  /* 0x00000004ff007c0c */ /* 0x000fc8000bf05070 */
[----:B------:R-:W-:-:S13]  /*0740*/  ISETP.NE.AND.EX P0, PT, RZ, UR5, PT, P0 ;  /* 0x00000005ff007c0c */ /* 0x000fda000bf05300 */
[----:B------:R-:W-:Y:S05]  /*0750*/  @!P0 BRA `(.L_x_5) ;  /* 0x00000000001c8947 */ /* 0x000fea0003800000 */
[----:B------:R-:W0:Y:S02]  /*0760*/  LDC.64 R6, c[0x0][0x598] ;  /* 0x00016600ff067b82 */ /* 0x000e240000000a00 */
[----:B0-----:R-:W2:Y:S02]  /*0770*/  LDG.E.64 R6, desc[UR12][R6.64] ;  /* 0x0000000c06067981 */ /* 0x001ea4000c1e1b00 */
[----:B--2---:R-:W-:-:S04]  /*0780*/  ISETP.NE.U32.AND P0, PT, R6, RZ, PT ;  /* 0x000000ff0600720c */ /* 0x004fc80003f05070 */
[----:B------:R-:W-:-:S13]  /*0790*/  ISETP.NE.AND.EX P0, PT, R7, RZ, PT, P0 ;  /* 0x000000ff0700720c */ /* 0x000fda0003f05300 */
[----:B------:R-:W-:Y:S05]  /*07a0*/  @!P0 BRA `(.L_x_5) ;  /* 0x0000000000088947 */ /* 0x000fea0003800000 */
[----:B------:R0:W5:Y:S01]  /*07b0*/  LD.E R8, desc[UR12][R6.64] ;  /* 0x0000000c06087980 */ /* 0x000162000c101900 */
[----:B------:R-:W-:Y:S05]  /*07c0*/  BRA `(.L_x_6) ;  /* 0x0000000000207947 */ /* 0x000fea0003800000 */
.L_x_5:
[----:B------:R-:W-:Y:S02]  /*07d0*/  ULDC.64 UR4, c[0x0][0x588] ;  /* 0x0001620000047ab9 */ /* 0x000fe40000000a00 */
[----:B------:R-:W-:-:S04]  /*07e0*/  ISETP.NE.U32.AND P0, PT, RZ, UR4, PT ;  /* 0x00000004ff007c0c */ /* 0x000fc8000bf05070 */
[----:B------:R-:W-:-:S13]  /*07f0*/  ISETP.NE.AND.EX P0, PT, RZ, UR5, PT, P0 ;  /* 0x00000005ff007c0c */ /* 0x000fda000bf05300 */
[----:B------:R-:W-:Y:S05]  /*0800*/  @!P0 BRA `(.L_x_7) ;  /* 0x00000000000c8947 */ /* 0x000fea0003800000 */
[----:B------:R-:W0:Y:S02]  /*0810*/  LDC.64 R8, c[0x0][0x588] ;  /* 0x00016200ff087b82 */ /* 0x000e240000000a00 */
[----:B0-----:R1:W5:Y:S01]  /*0820*/  LDG.E R8, desc[UR12][R8.64] ;  /* 0x0000000c08087981 */ /* 0x001362000c1e1900 */
[----:B------:R-:W-:Y:S05]  /*0830*/  BRA `(.L_x_6) ;  /* 0x0000000000047947 */ /* 0x000fea0003800000 */
.L_x_7:
[----:B------:R-:W2:Y:S02]  /*0840*/  LDC R8, c[0x0][0x580] ;  /* 0x00016000ff087b82 */ /* 0x000ea40000000800 */
.L_x_6:
[----:B------:R-:W-:Y:S02]  /*0850*/  ULDC.64 UR4, c[0x0][0x5a0] ;  /* 0x0001680000047ab9 */ /* 0x000fe40000000a00 */
[----:B------:R-:W-:-:S04]  /*0860*/  ISETP.NE.U32.AND P0, PT, RZ, UR4, PT ;  /* 0x00000004ff007c0c */ /* 0x000fc8000bf05070 */
[----:B------:R-:W-:-:S13]  /*0870*/  ISETP.NE.AND.EX P0, PT, RZ, UR5, PT, P0 ;  /* 0x00000005ff007c0c */ /* 0x000fda000bf05300 */
[----:B------:R-:W-:Y:S05]  /*0880*/  @!P0 BRA `(.L_x_8) ;  /* 0x00000000001c8947 */ /* 0x000fea0003800000 */
[----:B0-----:R-:W0:Y:S02]  /*0890*/  LDC.64 R6, c[0x0][0x5a0] ;  /* 0x00016800ff067b82 */ /* 0x001e240000000a00 */
[----:B0-----:R-:W3:Y:S02]  /*08a0*/  LDG.E.64 R6, desc[UR12][R6.64] ;  /* 0x0000000c06067981 */ /* 0x001ee4000c1e1b00 */
[----:B---3--:R-:W-:-:S04]  /*08b0*/  ISETP.NE.U32.AND P0, PT, R6, RZ, PT ;  /* 0x000000ff0600720c */ /* 0x008fc80003f05070 */
[----:B------:R-:W-:-:S13]  /*08c0*/  ISETP.NE.AND.EX P0, PT, R7, RZ, PT, P0 ;  /* 0x000000ff0700720c */ /* 0x000fda0003f05300 */
[----:B------:R-:W-:Y:S05]  /*08d0*/  @!P0 BRA `(.L_x_8) ;  /* 0x0000000000088947 */ /* 0x000fea0003800000 */
[----:B-1----:R0:W5:Y:S01]  /*08e0*/  LD.E R9, desc[UR12][R6.64] ;  /* 0x0000000c06097980 */ /* 0x002162000c101900 */
[----:B------:R-:W-:Y:S05]  /*08f0*/  BRA `(.L_x_9) ;  /* 0x0000000000207947 */ /* 0x000fea0003800000 */
.L_x_8:
[----:B------:R-:W-:Y:S02]  /*0900*/  ULDC.64 UR4, c[0x0][0x590] ;  /* 0x0001640000047ab9 */ /* 0x000fe40000000a00 */
[----:B------:R-:W-:-:S04]  /*0910*/  ISETP.NE.U32.AND P0, PT, RZ, UR4, PT ;  /* 0x00000004ff007c0c */ /* 0x000fc8000bf05070 */
[----:B------:R-:W-:-:S13]  /*0920*/  ISETP.NE.AND.EX P0, PT, RZ, UR5, PT, P0 ;  /* 0x00000005ff007c0c */ /* 0x000fda000bf05300 */
[----:B------:R-:W-:Y:S05]  /*0930*/  @!P0 BRA `(.L_x_10) ;  /* 0x00000000000c8947 */ /* 0x000fea0003800000 */
[----:B0-----:R-:W1:Y:S02]  /*0940*/  LDC.64 R6, c[0x0][0x590] ;  /* 0x00016400ff067b82 */ /* 0x001e640000000a00 */
[----:B-1----:R1:W5:Y:S01]  /*0950*/  LDG.E R9, desc[UR12][R6.64] ;  /* 0x0000000c06097981 */ /* 0x002362000c1e1900 */
[----:B------:R-:W-:Y:S05]  /*0960*/  BRA `(.L_x_9) ;  /* 0x0000000000047947 */ /* 0x000fea0003800000 */
.L_x_10:
[----:B-1----:R-:W3:Y:S02]  /*0970*/  LDC R9, c[0x0][0x584] ;  /* 0x00016100ff097b82 */ /* 0x002ee40000000800 */
.L_x_9:
[----:B------:R-:W4:Y:S08]  /*0980*/  LDC R3, c[0x0][0x3c4] ;  /* 0x0000f100ff037b82 */ /* 0x000f300000000800 */
[----:B------:R-:W2:Y:S01]  /*0990*/  LDC.64 R16, c[0x0][0x3c8] ;  /* 0x0000f200ff107b82 */ /* 0x000ea20000000a00 */
[----:B----4-:R-:W-:-:S05]  /*09a0*/  VIADD R3, R3, 0x3f ;  /* 0x0000003f03037836 */ /* 0x010fca0000000000 */
[----:B01----:R-:W-:-:S04]  /*09b0*/  SHF.R.S32.HI R6, RZ, 0x1f, R3 ;  /* 0x0000001fff067819 */ /* 0x003fc80000011403 */
[----:B------:R-:W-:-:S04]  /*09c0*/  LEA.HI R6, R6, R3, RZ, 0x6 ;  /* 0x0000000306067211 */ /* 0x000fc800078f30ff */
[----:B------:R-:W-:-:S05]  /*09d0*/  SHF.R.S32.HI R7, RZ, 0x6, R6 ;  /* 0x00000006ff077819 */ /* 0x000fca0000011406 */
[----:B--2---:R-:W-:-:S04]  /*09e0*/  IMAD R6, R7, R16, RZ ;  /* 0x0000001007067224 */ /* 0x004fc800078e02ff */
[----:B------:R-:W-:Y:S01]  /*09f0*/  IMAD R3, R6, R17, RZ ;  /* 0x0000001106037224 */ /* 0x000fe200078e02ff */
[----:B------:R-:W-:Y:S06]  /*0a00*/  @!P1 BRA `(.L_x_11) ;  /* 0x00000000000c9947 */ /* 0x000fec0003800000 */
[----:B------:R-:W-:Y:S01]  /*0a10*/  UCGABAR_WAIT ;  /* 0x0000000000007dc7 */ /* 0x000fe20008000000 */
[----:B------:R-:W-:Y:S01]  /*0a20*/  CCTL.IVALL ;  /* 0x00000000ff00798f */ /* 0x000fe20002000000 */
[----:B------:R-:W-:Y:S05]  /*0a30*/  BRA `(.L_x_12) ;  /* 0x0000000000047947 */ /* 0x000fea0003800000 */
.L_x_11:
[----:B------:R-:W-:Y:S06]  /*0a40*/  BAR.SYNC.DEFER_BLOCKING 0x0 ;  /* 0x0000000000007b1d */ /* 0x000fec0000010000 */
.L_x_12:
[----:B------:R-:W-:-:S13]  /*0a50*/  ISETP.NE.AND P0, PT, R10, RZ, PT ;  /* 0x000000ff0a00720c */ /* 0x000fda0003f05270 */
[----:B------:R-:W-:Y:S05]  /*0a60*/  @!P0 BRA `(.L_x_13) ;  /* 0x0000008800788947 */ /* 0x000fea0003800000 */
[----:B------:R-:W-:-:S13]  /*0a70*/  ISETP.NE.AND P0, PT, R10, 0x1, PT ;  /* 0x000000010a00780c */ /* 0x000fda0003f05270 */
[----:B------:R-:W-:Y:S05]  /*0a80*/  @P0 EXIT ;  /* 0x000000000000094d */ /* 0x000fea0003800000 */
[----:B------:R-:W-:Y:S01]  /*0a90*/  ISETP.GE.AND P0, PT, R3, 0x1, PT ;  /* 0x000000010300780c */ /* 0x000fe20003f06270 */
[----:B------:R-:W-:Y:S01]  /*0aa0*/  UMOV UR4, URZ ;  /* 0x0000003f00047c82 */ /* 0x000fe20008000000 */
[----:B------:R-:W-:Y:S02]  /*0ab0*/  CS2R R86, SRZ ;  /* 0x0000000000567805 */ /* 0x000fe4000001ff00 */
[----:B------:R-:W-:Y:S02]  /*0ac0*/  CS2R R88, SRZ ;  /* 0x0000000000587805 */ /* 0x000fe4000001ff00 */
[----:B------:R-:W-:Y:S02]  /*0ad0*/  CS2R R90, SRZ ;  /* 0x00000000005a7805 */ /* 0x000fe4000001ff00 */
[----:B------:R-:W-:Y:S02]  /*0ae0*/  CS2R R92, SRZ ;  /* 0x00000000005c7805 */ /* 0x000fe4000001ff00 */
[----:B------:R-:W-:-:S02]  /*0af0*/  CS2R R94, SRZ ;  /* 0x00000000005e7805 */ /* 0x000fc4000001ff00 */
[----:B------:R-:W-:Y:S02]  /*0b00*/  CS2R R96, SRZ ;  /* 0x0000000000607805 */ /* 0x000fe4000001ff00 */
        /* <DEDUP_REMOVED lines=57> */
[----:B------:R-:W-:Y:S01]  /*0ea0*/  CS2R R84, SRZ ;  /* 0x0000000000547805 */ /* 0x000fe2000001ff00 */
[----:B------:R-:W-:Y:S06]  /*0eb0*/  @!P0 BRA `(.L_x_14) ;  /* 0x0000000000d88947 */ /* 0x000fec0003800000 */
[----:B------:R-:W-:-:S04]  /*0ec0*/  LOP3.LUT R5, R2, 0x1, RZ, 0xfc, !PT ;  /* 0x0000000102057812 */ /* 0x000fc800078efcff */
[----:B------:R-:W-:-:S13]  /*0ed0*/  ISETP.NE.AND P1, PT, R5, 0x3, PT ;  /* 0x000000030500780c */ /* 0x000fda0003f25270 */
[----:B------:R-:W-:Y:S05]  /*0ee0*/  @!P1 BRA `(.L_x_15) ;  /* 0x0000000000049947 */ /* 0x000fea0003800000 */
[----:B------:R-:W-:Y:S01]  /*0ef0*/  BPT.TRAP 0x1 ;  /* 0x000000040000795c */ /* 0x000fe20000300000 */
.L_x_15:
[----:B------:R-:W0:Y:S01]  /*0f00*/  S2UR UR5, SR_CgaCtaId ;  /* 0x00000000000579c3 */ /* 0x000e220000008800 */
[----:B------:R-:W-:Y:S01]  /*0f10*/  SHF.L.U32 R5, RZ, 0x1f, RZ ;  /* 0x0000001fff057819 */ /* 0x000fe200000006ff */
[----:B------:R-:W-:Y:S02]  /*0f20*/  UMOV UR4, 0x400 ;  /* 0x0000040000047882 */ /* 0x000fe40000000000 */
[----:B0-----:R-:W-:-:S12]  /*0f30*/  ULEA UR4, UR5, UR4, 0x18 ;  /* 0x0000000405047291 */ /* 0x001fd8000f8ec03f */
.L_x_16:
[----:B0-----:R-:W-:-:S04]  /*0f40*/  IMAD.U32 R6, RZ, RZ, UR4 ;  /* 0x00000004ff067e24 */ /* 0x001fc8000f8e00ff */
[----:B------:R0:W1:Y:S03]  /*0f50*/  SYNCS.PHASECHK.TRANS64.TRYWAIT P1, [R6+URZ+0x38000], R5 ;  /* 0x03800005060075a7 */ /* 0x000066000802017f */
[----:B-1----:R-:W-:Y:S05]  /*0f60*/  @!P1 NANOSLEEP.SYNCS 0x989680 ;  /* 0x009896800000995d */ /* 0x002fea0003900000 */
[----:B------:R-:W1:Y:S02]  /*0f70*/  @!P1 SYNCS.PHASECHK.TRANS64 P1, [R6+URZ+0x38000], R5 ;  /* 0x03800005060095a7 */ /* 0x000e64000802007f */
[----:B-1----:R-:W-:Y:S05]  /*0f80*/  @!P1 BRA `(.L_x_16) ;  /* 0xfffffffc00ec9947 */ /* 0x002fea000383ffff */
[----:B------:R-:W-:Y:S01]  /*0f90*/  UIADD3 UR5, UR4, 0x1c000, URZ ;  /* 0x0001c00004057890 */ /* 0x000fe2000fffe03f */
[----:B------:R-:W-:Y:S01]  /*0fa0*/  WARPGROUP.ARRIVE ;  /* 0x00000000000079c5 */ /* 0x000fe20000000000 */
[----:B------:R-:W-:Y:S02]  /*0fb0*/  USHF.R.U32.HI UR4, URZ, 0x4, UR4 ;  /* 0x000000043f047899 */ /* 0x000fe40008011604 */
[----:B------:R-:W-:Y:S02]  /*0fc0*/  USHF.R.U32.HI UR5, URZ, 0x4, UR5 ;  /* 0x000000043f057899 */ /* 0x000fe40008011605 */
[----:B------:R-:W-:Y:S02]  /*0fd0*/  ULOP3.LUT UR4, UR4, 0x3fff, URZ, 0xc0, !UPT ;  /* 0x00003fff04047892 */ /* 0x000fe4000f8ec03f */
[----:B------:R-:W-:Y:S02]  /*0fe0*/  ULOP3.LUT UR5, UR5, 0x3fff, URZ, 0xc0, !UPT ;  /* 0x00003fff05057892 */ /* 0x000fe4000f8ec03f */
[----:B------:R-:W-:-:S02]  /*0ff0*/  ULOP3.LUT UR8, UR4, 0x10000, URZ, 0xfc, !UPT ;  /* 0x0001000004087892 */ /* 0x000fc4000f8efc3f */
[----:B------:R-:W-:Y:S01]  /*1000*/  ULOP3.LUT UR9, UR5, 0x2000000, URZ, 0xfc, !UPT ;  /* 0x0200000005097892 */ /* 0x000fe2000f8efc3f */
[----:B------:R-:W-:Y:S02]  /*1010*/  UMOV UR7, 0x40000040 ;  /* 0x4000004000077882 */ /* 0x000fe40000000000 */
[----:B------:R-:W-:Y:S02]  /*1020*/  UMOV UR5, 0x40000040 ;  /* 0x4000004000057882 */ /* 0x000fe40000000000 */
[----:B------:R-:W-:Y:S02]  /*1030*/  UMOV UR4, UR8 ;  /* 0x0000000800047c82 */ /* 0x000fe40008000000 */
[----:B------:R-:W-:Y:S02]  /*1040*/  UMOV UR6, UR9 ;  /* 0x0000000900067c82 */ /* 0x000fe40008000000 */
[----:B------:R-:W-:Y:S01]  /*1050*/  HGMMA.64x128x16.F32.BF16 R88, gdesc[UR4].tnspB, RZ, !UPT ;  /* 0x41e00000045879f0 */ /* 0x000fe2000c7018ff */
[----:B------:R-:W-:Y:S01]  /*1060*/  UIADD3 UR4, UR8, 0x200, URZ ;  /* 0x0000020008047890 */ /* 0x000fe2000fffe03f */
[----:B------:R-:W-:-:S10]  /*1070*/  UMOV UR5, 0x40000040 ;  /* 0x4000004000057882 */ /* 0x000fd40000000000 */
[----:B------:R-:W-:Y:S01]  /*1080*/  HGMMA.64x128x16.F32.BF16 R24, gdesc[UR4].tnspB, RZ, !UPT ;  /* 0x41e00000041879f0 */ /* 0x000fe2000c7018ff */
[----:B------:R-:W-:Y:S02]  /*1090*/  UIADD3 UR4, UR8, 0x2, URZ ;  /* 0x0000000208047890 */ /* 0x000fe4000fffe03f */
[----:B------:R-:W-:Y:S01]  /*10a0*/  UIADD3 UR6, UR9, 0x80, URZ ;  /* 0x0000008009067890 */ /* 0x000fe2000fffe03f */
[----:B------:R-:W-:Y:S01]  /*10b0*/  UMOV UR5, 0x40000040 ;  /* 0x4000004000057882 */ /* 0x000fe20000000000 */
[----:B------:R-:W-:-:S07]  /*10c0*/  UMOV UR7, 0x40000040 ;  /* 0x4000004000077882 */ /* 0x000fce0000000000 */
[----:B------:R-:W-:Y:S01]  /*10d0*/  HGMMA.64x128x16.F32.BF16 R88, gdesc[UR4].tnspB, R88 ;  /* 0x41e00000045879f0 */ /* 0x000fe20008701858 */
[----:B------:R-:W-:Y:S01]  /*10e0*/  UIADD3 UR4, UR8, 0x202, URZ ;  /* 0x0000020208047890 */ /* 0x000fe2000fffe03f */
[----:B------:R-:W-:-:S10]  /*10f0*/  UMOV UR5, 0x40000040 ;  /* 0x4000004000057882 */ /* 0x000fd40000000000 */
[----:B------:R-:W-:Y:S01]  /*1100*/  HGMMA.64x128x16.F32.BF16 R24, gdesc[UR4].tnspB, R24 ;  /* 0x41e00000041879f0 */ /* 0x000fe20008701818 */
        /* <DEDUP_REMOVED lines=15> */
[----:B------:R-:W-:Y:S01]  /*1200*/  HGMMA.64x128x16.F32.BF16 R24, gdesc[UR4].tnspB, R24, gsb0 ;  /* 0x41e00000041879f0 */ /* 0x000fe20008001818 */
[----:B------:R-:W-:-:S05]  /*1210*/  UMOV UR4, 0x1 ;  /* 0x0000000100047882 */ /* 0x000fca0000000000 */
.L_x_14:
[----:B0-----:R-:W-:-:S05]  /*1220*/  VIMNMX R6, R3, 0x1, PT ;  /* 0x0000000103067848 */ /* 0x001fca0003fe0100 */
[----:B------:R-:W-:-:S05]  /*1230*/  IMAD.IADD R5, R3, 0x1, -R6 ;  /* 0x0000000103057824 */ /* 0x000fca00078e0a06 */
[----:B------:R-:W-:-:S13]  /*1240*/  ISETP.GE.AND P1, PT, R5, 0x1, PT ;  /* 0x000000010500780c */ /* 0x000fda0003f26270 */
[----:B------:R-:W-:Y:S05]  /*1250*/  @!P1 BRA `(.L_x_17) ;  /* 0x00000004004c9947 */ /* 0x000fea0003800000 */
[----:B------:R-:W0:Y:S01]  /*1260*/  S2UR UR6, SR_CgaCtaId ;  /* 0x00000000000679c3 */ /* 0x000e220000008800 */
[----:B------:R-:W-:Y:S01]  /*1270*/  UMOV UR5, 0x400 ;  /* 0x0000040000057882 */ /* 0x000fe20000000000 */
[----:B------:R-:W-:Y:S01]  /*1280*/  LOP3.LUT R12, R2, 0x1, RZ, 0xfc, !PT ;  /* 0x00000001020c7812 */ /* 0x000fe200078efcff */
[----:B------:R-:W-:Y:S01]  /*1290*/  IMAD.MOV.U32 R11, RZ, RZ, RZ ;  /* 0x000000ffff0b7224 */ /* 0x000fe200078e00ff */
[----:B------:R-:W-:Y:S01]  /*12a0*/  UISETP.NE.U32.AND UP0, UPT, UR4, URZ, UPT ;  /* 0x0000003f0400728c */ /* 0x000fe2000bf05070 */
[----:B------:R-:W-:Y:S02]  /*12b0*/  IMAD.MOV.U32 R3, RZ, RZ, R5 ;  /* 0x000000ffff037224 */ /* 0x000fe400078e0005 */
[----:B------:R-:W-:Y:S01]  /*12c0*/  IMAD.MOV.U32 R6, RZ, RZ, RZ ;  /* 0x000000ffff067224 */ /* 0x000fe200078e00ff */
[----:B0-----:R-:W-:-:S04]  /*12d0*/  ULEA UR7, UR6, UR5, 0x18 ;  /* 0x0000000506077291 */ /* 0x001fc8000f8ec03f */
[----:B------:R-:W-:Y:S02]  /*12e0*/  UIADD3 UR6, UR7, 0x1c000, URZ ;  /* 0x0001c00007067890 */ /* 0x000fe4000fffe03f */
[----:B------:R-:W-:Y:S02]  /*12f0*/  USHF.R.U32.HI UR5, URZ, 0x4, UR7 ;  /* 0x000000043f057899 */ /* 0x000fe40008011607 */
[----:B------:R-:W-:Y:S02]  /*1300*/  USHF.R.U32.HI UR6, URZ, 0x4, UR6 ;  /* 0x000000043f067899 */ /* 0x000fe40008011606 */
[----:B------:R-:W-:Y:S02]  /*1310*/  ULOP3.LUT UR5, UR5, 0x3fff, URZ, 0xc0, !UPT ;  /* 0x00003fff05057892 */ /* 0x000fe4000f8ec03f */
[----:B------:R-:W-:Y:S02]  /*1320*/  ULOP3.LUT UR6, UR6, 0x3fff, URZ, 0xc0, !UPT ;  /* 0x00003fff06067892 */ /* 0x000fe4000f8ec03f */
[----:B------:R-:W-:-:S02]  /*1330*/  ULOP3.LUT UR14, UR5, 0x10000, URZ, 0xfc, !UPT ;  /* 0x00010000050e7892 */ /* 0x000fc4000f8efc3f */
[----:B------:R-:W-:-:S12]  /*1340*/  ULOP3.LUT UR15, UR6, 0x2000000, URZ, 0xfc, !UPT ;  /* 0x02000000060f7892 */ /* 0x000fd8000f8efc3f */
.L_x_22:
[----:B------:R-:W-:-:S13]  /*1350*/  ISETP.NE.AND P2, PT, R12, 0x3, PT ;  /* 0x000000030c00780c */ /* 0x000fda0003f45270 */
[----:B------:R-:W-:Y:S05]  /*1360*/  @!P2 BRA `(.L_x_18) ;  /* 0x000000000004a947 */ /* 0x000fea0003800000 */
[----:B------:R-:W-:Y:S01]  /*1370*/  BPT.TRAP 0x1 ;  /* 0x000000040000795c */ /* 0x000fe20000300000 */
.L_x_18:
[----:B------:R-:W-:Y:S01]  /*1380*/  SHF.L.U32 R7, R11, 0x1f, RZ ;  /* 0x0000001f0b077819 */ /* 0x000fe200000006ff */
[----:B------:R-:W-:-:S12]  /*1390*/  ULEA UR5, UR4, UR7, 0x3 ;  /* 0x0000000704057291 */ /* 0x000fd8000f8e183f */
.L_x_19:
[----:B0-----:R-:W-:-:S04]  /*13a0*/  IMAD.U32 R10, RZ, RZ, UR5 ;  /* 0x00000005ff0a7e24 */ /* 0x001fc8000f8e00ff */
[----:B------:R0:W1:Y:S03]  /*13b0*/  SYNCS.PHASECHK.TRANS64.TRYWAIT P1, [R10+URZ+0x38000], R7 ;  /* 0x038000070a0075a7 */ /* 0x000066000802017f */
[----:B-1----:R-:W-:Y:S05]  /*13c0*/  @!P1 NANOSLEEP.SYNCS 0x989680 ;  /* 0x009896800000995d */ /* 0x002fea0003900000 */
[----:B------:R-:W1:Y:S02]  /*13d0*/  @!P1 SYNCS.PHASECHK.TRANS64 P1, [R10+URZ+0x38000], R7 ;  /* 0x038000070a0095a7 */ /* 0x000e64000802007f */
[----:B-1----:R-:W-:Y:S05]  /*13e0*/  @!P1 BRA `(.L_x_19) ;  /* 0xfffffffc00ec9947 */ /* 0x002fea000383ffff */
[----:B------:R-:W-:Y:S01]  /*13f0*/  ULEA UR5, UR4, UR14, 0xa ;  /* 0x0000000e04057291 */ /* 0x000fe2000f8e503f */
[----:B------:R-:W-:Y:S01]  /*1400*/  WARPGROUP.ARRIVE ;  /* 0x00000000000079c5 */ /* 0x000fe20000000000 */
[----:B------:R-:W-:Y:S01]  /*1410*/  ULEA UR6, UR4, UR15, 0xa ;  /* 0x0000000f04067291 */ /* 0x000fe2000f8e503f */
[----:B------:R-:W-:Y:S01]  /*1420*/  UMOV UR9, 0x40000040 ;  /* 0x4000004000097882 */ /* 0x000fe20000000000 */
[----:B------:R-:W-:-:S03]  /*1430*/  UMOV UR11, 0x40000040 ;  /* 0x40000040000b7882 */ /* 0x000fc60000000000 */
[----:B------:R-:W-:Y:S02]  /*1440*/  UMOV UR8, UR5 ;  /* 0x0000000500087c82 */ /* 0x000fe40008000000 */
[----:B------:R-:W-:Y:S02]  /*1450*/  UMOV UR10, UR6 ;  /* 0x00000006000a7c82 */ /* 0x000fe40008000000 */
[----:B------:R-:W-:Y:S01]  /*1460*/  HGMMA.64x128x16.F32.BF16 R88, gdesc[UR8].tnspB, R88, UP0 ;  /* 0x41e00000085879f0 */ /* 0x000fe2000bf01858 */
[----:B------:R-:W-:Y:S01]  /*1470*/  UIADD3 UR8, UR5, 0x200, URZ ;  /* 0x0000020005087890 */ /* 0x000fe2000fffe03f */
[----:B------:R-:W-:-:S10]  /*1480*/  UMOV UR9, 0x40000040 ;  /* 0x4000004000097882 */ /* 0x000fd40000000000 */
[----:B------:R-:W-:Y:S01]  /*1490*/  HGMMA.64x128x16.F32.BF16 R24, gdesc[UR8].tnspB, R24, UP0 ;  /* 0x41e00000081879f0 */ /* 0x000fe2000bf01818 */
        /* <DEDUP_REMOVED lines=23> */
[----:B------:R-:W-:Y:S03]  /*1610*/  HGMMA.64x128x16.F32.BF16 R24, gdesc[UR8].tnspB, R24, gsb0 ;  /* 0x41e00000081879f0 */ /* 0x000fe60008001818 */
[----:B------:R-:W-:Y:S02]  /*1620*/  WARPGROUP.DEPBAR.LE gsb0, 0x1 ;  /* 0x00008000000079c5 */ /* 0x000fe40000010100 */
[----:B------:R-:W-:Y:S05]  /*1630*/  @!P2 BRA `(.L_x_20) ;  /* 0x000000000004a947 */ /* 0x000fea0003800000 */
[----:B------:R-:W-:Y:S01]  /*1640*/  BPT.TRAP 0x1 ;  /* 0x000000040000795c */ /* 0x000fe20000300000 */
.L_x_20:
[----:B------:R-:W-:-:S13]  /*1650*/  ISETP.NE.AND P1, PT, R4, RZ, PT ;  /* 0x000000ff0400720c */ /* 0x000fda0003f25270 */
[----:B0-----:R-:W-:-:S05]  /*1660*/  @P1 LEA R7, R6, UR7, 0x3 ;  /* 0x0000000706071c11 */ /* 0x001fca000f8e18ff */
[----:B------:R-:W-:-:S05]  /*1670*/  @P1 VIADD R7, R7, 0x38038 ;  /* 0x0003803807071836 */ /* 0x000fca0000000000 */
[----:B------:R-:W-:-:S04]  /*1680*/  @P1 PRMT R7, R0, 0x654, R7 ;  /* 0x0000065400071816 */ /* 0x000fc80000000007 */
[----:B------:R0:W-:Y:S01]  /*1690*/  @P1 SYNCS.ARRIVE.TRANS64.RED.A1T0 RZ, [R7+URZ], RZ ;  /* 0x000000ff07ff19a7 */ /* 0x0001e2000810043f */
[----:B------:R-:W-:-:S13]  /*16a0*/  ISETP.GT.U32.AND P1, PT, R2, 0x1, PT ;  /* 0x000000010200780c */ /* 0x000fda0003f24070 */
[----:B0-----:R-:W-:Y:S05]  /*16b0*/  @P1 BRA `(.L_x_21) ;  /* 0x0000000000041947 */ /* 0x001fea0003800000 */
[----:B------:R-:W-:Y:S01]  /*16c0*/  BPT.TRAP 0x1 ;  /* 0x000000040000795c */ /* 0x000fe20000300000 */
.L_x_21:
[----:B------:R-:W-:Y:S01]  /*16d0*/  UIADD3 UR4, UR4, 0x1, URZ ;  /* 0x0000000104047890 */ /* 0x000fe2000fffe03f */
[C---:B------:R-:W-:Y:S01]  /*16e0*/  ISETP.GT.AND P2, PT, R3.reuse, 0x1, PT ;  /* 0x000000010300780c */ /* 0x040fe20003f44270 */
[----:B------:R-:W-:Y:S02]  /*16f0*/  VIADD R6, R6, 0x1 ;  /* 0x0000000106067836 */ /* 0x000fe40000000000 */
[----:B------:R-:W-:Y:S01]  /*1700*/  UISETP.NE.AND UP0, UPT, UR4, 0x7, UPT ;  /* 0x000000070400788c */ /* 0x000fe2000bf05270 */
[----:B------:R-:W-:Y:S02]  /*1710*/  VIADD R3, R3, 0xffffffff ;  /* 0xffffffff03037836 */ /* 0x000fe40000000000 */
[C---:B------:R-:W-:Y:S01]  /*1720*/  ISETP.NE.AND P1, PT, R6.reuse, 0x7, PT ;  /* 0x000000070600780c */ /* 0x040fe20003f25270 */
[----:B------:R-:W-:Y:S02]  /*1730*/  USEL UR5, URZ, 0x1, UP0 ;  /* 0x000000013f057887 */ /* 0x000fe40008000000 */
[----:B------:R-:W-:Y:S01]  /*1740*/  USEL UR4, UR4, URZ, UP0 ;  /* 0x0000003f04047287 */ /* 0x000fe20008000000 */
[----:B------:R-:W-:Y:S01]  /*1750*/  SEL R6, R6, RZ, P1 ;  /* 0x000000ff06067207 */ /* 0x000fe20000800000 */
[----:B------:R-:W-:-:S02]  /*1760*/  UPLOP3.LUT UP0, UPT, UPT, UPT, UPT, 0x80, 0x0 ;  /* 0x000000000000789c */ /* 0x000fc40003f0f070 */
[----:B------:R-:W-:Y:S01]  /*1770*/  LOP3.LUT R11, R11, UR5, RZ, 0x3c, !PT ;  /* 0x000000050b0b7c12 */ /* 0x000fe2000f8e3cff */
[----:B------:R-:W-:Y:S08]  /*1780*/  @P2 BRA `(.L_x_22) ;  /* 0xfffffff800f02947 */ /* 0x000ff0000383ffff */
.L_x_17:
[----:B------:R-:W-:Y:S02]  /*1790*/  WARPGROUP.DEPBAR.LE gsb0, 0x0 ;  /* 0x00008000000079c5 */ /* 0x000fe40000010000 */
[----:B------:R-:W-:Y:S05]  /*17a0*/  @!P0 BRA `(.L_x_23) ;  /* 0x00000000005c8947 */ /* 0x000fea0003800000 */
[----:B------:R-:W-:-:S04]  /*17b0*/  LOP3.LUT R3, R2, 0x1, RZ, 0xfc, !PT ;  /* 0x0000000102037812 */ /* 0x000fc800078efcff */
[----:B------:R-:W-:-:S13]  /*17c0*/  ISETP.NE.AND P0, PT, R3, 0x3, PT ;  /* 0x000000030300780c */ /* 0x000fda0003f05270 */
[----:B------:R-:W-:Y:S05]  /*17d0*/  @!P0 BRA `(.L_x_24) ;  /* 0x0000000000048947 */ /* 0x000fea0003800000 */
[----:B------:R-:W-:Y:S01]  /*17e0*/  BPT.TRAP 0x1 ;  /* 0x000000040000795c */ /* 0x000fe20000300000 */
.L_x_24:
[----:B------:R-:W-:Y:S01]  /*17f0*/  ISETP.NE.AND P0, PT, R4, RZ, PT ;  /* 0x000000ff0400720c */ /* 0x000fe20003f05270 */
[----:B------:R-:W-:Y:S01]  /*1800*/  BSSY B0, `(.L_x_25) ;  /* 0x000000f000007945 */ /* 0x000fe20003800000 */
[----:B------:R-:W-:-:S11]  /*1810*/  ISETP.GT.U32.AND P1, PT, R2, 0x1, PT ;  /* 0x000000010200780c */ /* 0x000fd60003f24070 */
[----:B------:R-:W-:Y:S05]  /*1820*/  @!P0 BRA `(.L_x_26) ;  /* 0x0000000000308947 */ /* 0x000fea0003800000 */
[----:B------:R-:W0:Y:S01]  /*1830*/  S2R R4, SR_CgaCtaId ;  /* 0x0000000000047919 */ /* 0x000e220000008800 */
[----:B------:R-:W-:-:S04]  /*1840*/  IMAD.WIDE.U32 R2, R5, 0x24924925, RZ ;  /* 0x2492492505027825 */ /* 0x000fc800078e00ff */
[----:B------:R-:W-:-:S05]  /*1850*/  IMAD.IADD R2, R5, 0x1, -R3 ;  /* 0x0000000105027824 */ /* 0x000fca00078e0a03 */
[----:B------:R-:W-:Y:S02]  /*1860*/  LEA.HI R2, R2, R3, RZ, 0x1f ;  /* 0x0000000302027211 */ /* 0x000fe400078ff8ff */
[----:B------:R-:W-:Y:S02]  /*1870*/  MOV R3, 0x400 ;  /* 0x0000040000037802 */ /* 0x000fe40000000f00 */
[----:B------:R-:W-:-:S05]  /*1880*/  SHF.R.U32.HI R2, RZ, 0x2, R2 ;  /* 0x00000002ff027819 */ /* 0x000fca0000011602 */
[----:B------:R-:W-:Y:S01]  /*1890*/  IMAD R2, R2, -0x7, R5 ;  /* 0xfffffff902027824 */ /* 0x000fe200078e0205 */
[----:B0-----:R-:W-:-:S05]  /*18a0*/  LEA R3, R4, R3, 0x18 ;  /* 0x0000000304037211 */ /* 0x001fca00078ec0ff */
[----:B------:R-:W-:-:S04]  /*18b0*/  IMAD R2, R2, 0x8, R3 ;  /* 0x0000000802027824 */ /* 0x000fc800078e0203 */
[----:B------:R-:W-:-:S05]  /*18c0*/  VIADD R3, R2, 0x38038 ;  /* 0x0003803802037836 */ /* 0x000fca0000000000 */
[----:B------:R-:W-:-:S04]  /*18d0*/  PRMT R3, R0, 0x654, R3 ;  /* 0x0000065400037816 */ /* 0x000fc80000000003 */
[----:B------:R0:W-:Y:S03]  /*18e0*/  SYNCS.ARRIVE.TRANS64.RED.A1T0 RZ, [R3+URZ], RZ ;  /* 0x000000ff03ff79a7 */ /* 0x0001e6000810043f */
.L_x_26:
[----:B------:R-:W-:Y:S05]  /*18f0*/  BSYNC B0 ;  /* 0x0000000000007941 */ /* 0x000fea0003800000 */
.L_x_25:
[----:B------:R-:W-:Y:S05]  /*1900*/  @P1 BRA `(.L_x_23) ;  /* 0x0000000000041947 */ /* 0x000fea0003800000 */
[----:B------:R-:W-:Y:S01]  /*1910*/  BPT.TRAP 0x1 ;  /* 0x000000040000795c */ /* 0x000fe20000300000 */
.L_x_23:
[----:B------:R-:W0:Y:S01]  /*1920*/  S2R R0, SR_TID.X ;  /* 0x0000000000007919 */ /* 0x000e220000002100 */
[----:B------:R-:W-:Y:S01]  /*1930*/  ULDC.64 UR4, c[0x0][0x280] ;  /* 0x0000a00000047ab9 */ /* 0x000fe20000000a00 */
[----:B------:R-:W1:Y:S01]  /*1940*/  S2R R2, SR_CTAID.Y ;  /* 0x0000000000027919 */ /* 0x000e620000002600 */
[----:B------:R-:W2:Y:S01]  /*1950*/  S2R R13, SR_CTAID.X ;  /* 0x00000000000d7919 */ /* 0x000ea20000002500 */
[----:B0-----:R-:W-:-:S04]  /*1960*/  SHF.R.S32.HI R3, RZ, 0x1f, R0 ;  /* 0x0000001fff037819 */ /* 0x001fc80000011400 */
[----:B------:R-:W-:-:S04]  /*1970*/  LEA.HI R3, R3, R0, RZ, 0x7 ;  /* 0x0000000003037211 */ /* 0x000fc800078f38ff */
[----:B------:R-:W-:Y:S01]  /*1980*/  LOP3.LUT R3, R3, 0xffffff80, RZ, 0xc0, !PT ;  /* 0xffffff8003037812 */ /* 0x000fe200078ec0ff */
[----:B--2---:R-:W-:-:S04]  /*1990*/  IMAD.SHL.U32 R4, R13, 0x80, RZ ;  /* 0x000000800d047824 */ /* 0x004fc800078e00ff */
[----:B------:R-:W-:Y:S02]  /*19a0*/  IMAD.IADD R5, R0, 0x1, -R3 ;  /* 0x0000000100057824 */ /* 0x000fe400078e0a03 */
[----:B-1----:R-:W-:-:S03]  /*19b0*/  IMAD.SHL.U32 R0, R2, 0x80, RZ ;  /* 0x0000008002007824 */ /* 0x002fc600078e00ff */
[----:B------:R-:W-:Y:S02]  /*19c0*/  SHF.R.S32.HI R6, RZ, 0x1f, R5 ;  /* 0x0000001fff067819 */ /* 0x000fe40000011405 */
[----:B------:R-:W-:Y:S02]  /*19d0*/  ISETP.GE.AND P0, PT, R0, UR5, PT ;  /* 0x0000000500007c0c */ /* 0x000fe4000bf06270 */
[----:B------:R-:W-:Y:S02]  /*19e0*/  LEA.HI R2, R6, R5, RZ, 0x2 ;  /* 0x0000000506027211 */ /* 0x000fe400078f10ff */
[----:B------:R-:W-:Y:S02]  /*19f0*/  ISETP.GE.OR P0, PT, R4, UR4, P0 ;  /* 0x0000000404007c0c */ /* 0x000fe40008706670 */
[--C-:B------:R-:W-:Y:S02]  /*1a00*/  SHF.R.S32.HI R10, RZ, 0x2, R2.reuse ;  /* 0x00000002ff0a7819 */ /* 0x100fe40000011402 */
[----:B------:R-:W-:-:S04]  /*1a10*/  SHF.R.S32.HI R3, RZ, 0x1f, R2 ;  /* 0x0000001fff037819 */ /* 0x000fc80000011402 */
[----:B------:R-:W-:-:S04]  /*1a20*/  LEA.HI R3, R3, R10, RZ, 0x3 ;  /* 0x0000000a03037211 */ /* 0x000fc800078f18ff */
[----:B------:R-:W-:Y:S01]  /*1a30*/  LOP3.LUT R3, R3, 0xfffffff8, RZ, 0xc0, !PT ;  /* 0xfffffff803037812 */ /* 0x000fe200078ec0ff */
[----:B------:R-:W-:Y:S06]  /*1a40*/  @P0 EXIT ;  /* 0x000000000000094d */ /* 0x000fec0003800000 */
[----:B------:R-:W0:Y:S01]  /*1a50*/  LDC.64 R16, c[0x0][0x5d0] ;  /* 0x00017400ff107b82 */ /* 0x000e220000000a00 */
[----:B------:R-:W-:Y:S01]  /*1a60*/  LOP3.LUT R2, R2, 0x7ffffffc, RZ, 0xc0, !PT ;  /* 0x7ffffffc02027812 */ /* 0x000fe200078ec0ff */
[----:B------:R-:W-:Y:S01]  /*1a70*/  IMAD.IADD R10, R10, 0x1, -R3 ;  /* 0x000000010a0a7824 */ /* 0x000fe200078e0a03 */
[----:B------:R-:W-:Y:S02]  /*1a80*/  LEA.HI R3, R6, R5, RZ, 0x5 ;  /* 0x0000000506037211 */ /* 0x000fe400078f28ff */
[----:B---3-5:R-:W-:Y:S01]  /*1a90*/  FSETP.NEU.AND P1, PT, R9, RZ, PT ;  /* 0x000000ff0900720b */ /* 0x028fe20003f2d000 */
[----:B------:R-:W-:Y:S01]  /*1aa0*/  IMAD.IADD R2, R5, 0x1, -R2 ;  /* 0x0000000105027824 */ /* 0x000fe200078e0a02 */
[----:B------:R-:W-:Y:S02]  /*1ab0*/  SHF.R.S32.HI R11, RZ, 0x1f, R10 ;  /* 0x0000001fff0b7819 */ /* 0x000fe4000001140a */
[----:B------:R-:W-:Y:S01]  /*1ac0*/  SHF.R.S32.HI R5, RZ, 0x5, R3 ;  /* 0x00000005ff057819 */ /* 0x000fe20000011403 */
[----:B------:R-:W-:-:S02]  /*1ad0*/  IMAD.SHL.U32 R7, R2, 0x2, RZ ;  /* 0x0000000202077824 */ /* 0x000fc400078e00ff */
[----:B------:R-:W-:-:S03]  /*1ae0*/  IMAD.WIDE R2, R13, 0x80, R10 ;  /* 0x000000800d027825 */ /* 0x000fc600078e020a */
[----:B------:R-:W-:Y:S01]  /*1af0*/  SHF.R.S32.HI R13, RZ, 0x1f, R7 ;  /* 0x0000001fff0d7819 */ /* 0x000fe20000011407 */
[C---:B------:R-:W-:Y:S01]  /*1b00*/  IMAD R11, R5.reuse, -0x10, -R4 ;  /* 0xfffffff0050b7824 */ /* 0x040fe200078e0a04 */
[----:B------:R-:W-:Y:S01]  /*1b10*/  IADD3 R4, P0, R0, R7, RZ ;  /* 0x0000000700047210 */ /* 0x000fe20007f1e0ff */
[----:B------:R-:W-:-:S03]  /*1b20*/  IMAD.WIDE R2, R5, 0x10, R2 ;  /* 0x0000001005027825 */ /* 0x000fc600078e0202 */
[----:B------:R-:W-:Y:S02]  /*1b30*/  LEA.HI.X.SX32 R5, R0, R13, 0x1, P0 ;  /* 0x0000000d00057211 */ /* 0x000fe400000f0eff */
[----:B------:R-:W-:Y:S01]  /*1b40*/  IADD3 R10, R11, UR4, -R10 ;  /* 0x000000040b0a7c10 */ /* 0x000fe2000fffe80a */
[-C--:B0-----:R-:W-:Y:S01]  /*1b50*/  IMAD R6, R3, R16.reuse, RZ ;  /* 0x0000001003067224 */ /* 0x081fe200078e02ff */
[----:B------:R-:W-:Y:S01]  /*1b60*/  IADD3 R0, -R7, UR5, -R0 ;  /* 0x0000000507007c10 */ /* 0x000fe2000fffe900 */
[----:B------:R-:W-:Y:S01]  /*1b70*/  IMAD.WIDE.U32 R14, R2, R16, R4 ;  /* 0x00000010020e7225 */ /* 0x000fe200078e0004 */
[----:B------:R-:W-:Y:S02]  /*1b80*/  ISETP.GT.AND P2, PT, R10, RZ, PT ;  /* 0x000000ff0a00720c */ /* 0x000fe40003f44270 */
[--C-:B------:R-:W-:Y:S01]  /*1b90*/  SHF.L.U64.HI R20, R16, 0x3, R17.reuse ;  /* 0x0000000310147819 */ /* 0x100fe20000010211 */
[----:B------:R-:W-:Y:S01]  /*1ba0*/  IMAD R19, R2, R17, R6 ;  /* 0x0000001102137224 */ /* 0x000fe200078e0206 */
[C---:B------:R-:W-:Y:S01]  /*1bb0*/  SHF.L.U64.HI R11, R16.reuse, 0x6, R17 ;  /* 0x00000006100b7819 */ /* 0x040fe20000010211 */
[----:B------:R-:W-:Y:S01]  /*1bc0*/  IMAD.SHL.U32 R21, R16, 0x8, RZ ;  /* 0x0000000810157824 */ /* 0x000fe200078e00ff */
[----:B------:R-:W-:Y:S01]  /*1bd0*/  ISETP.GT.AND P0, PT, R0, RZ, P2 ;  /* 0x000000ff0000720c */ /* 0x000fe20001704270 */
[----:B------:R-:W-:-:S02]  /*1be0*/  IMAD.SHL.U32 R16, R16, 0x40, RZ ;  /* 0x0000004010107824 */ /* 0x000fc400078e00ff */
[----:B------:R-:W-:Y:S01]  /*1bf0*/  IMAD.IADD R19, R15, 0x1, R19 ;  /* 0x000000010f137824 */ /* 0x000fe200078e0213 */
[----:B------:R-:W-:Y:S09]  /*1c00*/  @!P1 BRA `(.L_x_27) ;  /* 0x0000005000dc9947 */ /* 0x000ff20003800000 */
[----:B------:R-:W-:Y:S01]  /*1c10*/  ULDC.64 UR6, c[0x0][0x5b0] ;  /* 0x00016c0000067ab9 */ /* 0x000fe20000000a00 */
[----:B------:R-:W-:Y:S01]  /*1c20*/  ULDC.64 UR8, c[0x0][0x5a8] ;  /* 0x00016a0000087ab9 */ /* 0x000fe20000000a00 */
[----:B------:R-:W-:Y:S01]  /*1c30*/  IMAD R17, R3, UR6, RZ ;  /* 0x0000000603117c24 */ /* 0x000fe2000f8e02ff */
[----:B------:R-:W-:Y:S01]  /*1c40*/  ULDC.64 UR4, c[0x0][0x5c8] ;  /* 0x0001720000047ab9 */ /* 0x000fe20000000a00 */
[----:B------:R-:W-:-:S04]  /*1c50*/  IMAD.WIDE.U32 R6, R2, UR6, R4 ;  /* 0x0000000602067c25 */ /* 0x000fc8000f8e0004 */
[----:B------:R-:W-:Y:S01]  /*1c60*/  IMAD R17, R2, UR7, R17 ;  /* 0x0000000702117c24 */ /* 0x000fe2000f8e0211 */
[----:B------:R-:W-:-:S03]  /*1c70*/  LEA R12, P1, R6, UR8, 0x1 ;  /* 0x00000008060c7c11 */ /* 0x000fc6000f8208ff */
[----:B------:R-:W-:-:S05]  /*1c80*/  IMAD.IADD R7, R7, 0x1, R17 ;  /* 0x0000000107077824 */ /* 0x000fca00078e0211 */
[----:B------:R-:W-:-:S05]  /*1c90*/  LEA.HI.X R13, R6, UR9, R7, 0x1, P1 ;  /* 0x00000009060d7c11 */ /* 0x000fca00088f0c07 */
[----:B------:R-:W2:Y:S01]  /*1ca0*/  @P0 LDG.E.LTC128B.U16 R15, desc[UR12][R12.64] ;  /* 0x0000000c0c0f0981 */ /* 0x000ea2000c1e1520 */
[----:B------:R-:W-:Y:S01]  /*1cb0*/  ISETP.GT.AND P1, PT, R0, 0x1, P2 ;  /* 0x000000010000780c */ /* 0x000fe20001724270 */
[----:B------:R-:W-:Y:S01]  /*1cc0*/  BSSY B0, `(.L_x_28) ;  /* 0x000000b000007945 */ /* 0x000fe20003800000 */
[----:B--2---:R-:W-:-:S04]  /*1cd0*/  IMAD.U32 R6, R15, 0x10000, RZ ;  /* 0x000100000f067824 */ /* 0x004fc800078e00ff */
[----:B------:R-:W-:Y:S01]  /*1ce0*/  FMUL R7, R6, R9 ;  /* 0x0000000906077220 */ /* 0x000fe20000400000 */
[----:B------:R-:W-:-:S03]  /*1cf0*/  LEA R6, P3, R14, UR4, 0x1 ;  /* 0x000000040e067c11 */ /* 0x000fc6000f8608ff */
[----:B------:R-:W-:Y:S01]  /*1d00*/  FFMA R7, R88, R8, R7 ;  /* 0x0000000858077223 */ /* 0x000fe20000000007 */
[----:B------:R-:W-:-:S04]  /*1d10*/  PRMT R88, R15, 0x7610, R88 ;  /* 0x000076100f587816 */ /* 0x000fc80000000058 */
[----:B------:R-:W-:Y:S02]  /*1d20*/  F2FP.BF16.F32.PACK_AB R18, RZ, R7 ;  /* 0x00000007ff12723e */ /* 0x000fe400000010ff */
[----:B------:R-:W-:-:S05]  /*1d30*/  LEA.HI.X R7, R14, UR5, R19, 0x1, P3 ;  /* 0x000000050e077c11 */ /* 0x000fca00098f0c13 */
[----:B------:R0:W-:Y:S01]  /*1d40*/  @P0 STG.E.U16 desc[UR12][R6.64], R18 ;  /* 0x0000001206000986 */ /* 0x0001e2000c10150c */
[----:B------:R-:W-:Y:S05]  /*1d50*/  @!P1 BRA `(.L_x_29) ;  /* 0x0000000000049947 */ /* 0x000fea0003800000 */
[----:B------:R1:W5:Y:S02]  /*1d60*/  LDG.E.LTC128B.U16 R88, desc[UR12][R12.64+0x2] ;  /* 0x0000020c0c587981 */ /* 0x000364000c1e1520 */
.L_x_29:
[----:B------:R-:W-:Y:S05]  /*1d70*/  BSYNC B0 ;  /* 0x0000000000007941 */ /* 0x000fea0003800000 */
.L_x_28:
[----:B------:R-:W-:Y:S01]  /*1d80*/  USHF.L.U32 UR4, UR6, 0x3, URZ ;  /* 0x0000000306047899 */ /* 0x000fe2000800063f */
[----:B0----5:R-:W-:Y:S01]  /*1d90*/  IMAD.U32 R18, R88, 0x10000, RZ ;  /* 0x0001000058127824 */ /* 0x021fe200078e00ff */
[----:B------:R-:W-:Y:S01]  /*1da0*/  USHF.L.U64.HI UR5, UR6, 0x3, UR7 ;  /* 0x0000000306057899 */ /* 0x000fe20008010207 */
[----:B------:R-:W-:Y:S02]  /*1db0*/  ISETP.GT.AND P0, PT, R10, 0x8, PT ;  /* 0x000000080a00780c */ /* 0x000fe40003f04270 */
[----:B------:R-:W-:Y:S01]  /*1dc0*/  FMUL R22, R18, R9 ;  /* 0x0000000912167220 */ /* 0x000fe20000400000 */
[----:B------:R-:W-:Y:S01]  /*1dd0*/  IMAD.U32 R14, RZ, RZ, UR4 ;  /* 0x00000004ff0e7e24 */ /* 0x000fe2000f8e00ff */
[----:B------:R-:W-:Y:S01]  /*1de0*/  ISETP.GT.AND P3, PT, R0, RZ, P0 ;  /* 0x000000ff0000720c */ /* 0x000fe20000764270 */
[----:B------:R-:W-:Y:S02]  /*1df0*/  IMAD.U32 R15, RZ, RZ, UR5 ;  /* 0x00000005ff0f7e24 */ /* 0x000fe4000f8e00ff */
[----:B------:R-:W-:Y:S01]  /*1e00*/  FFMA R22, R89, R8, R22 ;  /* 0x0000000859167223 */ /* 0x000fe20000000016 */
[----:B------:R-:W-:-:S04]  /*1e10*/  IMAD.WIDE.U32 R18, R2, UR6, R14 ;  /* 0x0000000602127c25 */ /* 0x000fc8000f8e000e */
[----:B------:R-:W-:Y:S02]  /*1e20*/  F2FP.BF16.F32.PACK_AB R89, RZ, R22 ;  /* 0x00000016ff59723e */ /* 0x000fe400000010ff */
[----:B------:R-:W-:-:S03]  /*1e30*/  IADD3 R23, P4, R4, R18, RZ ;  /* 0x0000001204177210 */ /* 0x000fc60007f9e0ff */
[----:B------:R0:W-:Y:S01]  /*1e40*/  @P1 STG.E.U16 desc[UR12][R6.64+0x2], R89 ;  /* 0x0000025906001986 */ /* 0x0001e2000c10150c */
[----:B------:R-:W-:Y:S02]  /*1e50*/  IADD3.X R22, R5, R17, R19, P4, !PT ;  /* 0x0000001105167210 */ /* 0x000fe400027fe413 */
[----:B------:R-:W-:-:S04]  /*1e60*/  LEA R18, P4, R23, UR8, 0x1 ;  /* 0x0000000817127c11 */ /* 0x000fc8000f8808ff */
[----:B------:R-:W-:-:S05]  /*1e70*/  LEA.HI.X R19, R23, UR9, R22, 0x1, P4 ;  /* 0x0000000917137c11 */ /* 0x000fca000a0f0c16 */
[----:B------:R-:W2:Y:S01]  /*1e80*/  @P3 LDG.E.LTC128B.U16 R88, desc[UR12][R18.64] ;  /* 0x0000000c12583981 */ /* 0x000ea2000c1e1520 */
[C---:B------:R-:W-:Y:S01]  /*1e90*/  IMAD.SHL.U32 R17, R21.reuse, 0x2, RZ ;  /* 0x0000000215117824 */ /* 0x040fe200078e00ff */
[----:B------:R-:W-:Y:S01]  /*1ea0*/  SHF.L.U64.HI R21, R21, 0x1, R20 ;  /* 0x0000000115157819 */ /* 0x000fe20000010214 */
[----:B------:R-:W-:Y:S01]  /*1eb0*/  BSSY B0, `(.L_x_30) ;  /* 0x000000b000007945 */ /* 0x000fe20003800000 */
[----:B------:R-:W-:Y:S01]  /*1ec0*/  ISETP.GT.AND P1, PT, R0, 0x1, P0 ;  /* 0x000000010000780c */ /* 0x000fe20000724270 */
[----:B--2---:R-:W-:-:S04]  /*1ed0*/  IMAD.U32 R22, R88, 0x10000, RZ ;  /* 0x0001000058167824 */ /* 0x004fc800078e00ff */
[----:B------:R-:W-:Y:S01]  /*1ee0*/  FMUL R23, R22, R9 ;  /* 0x0000000916177220 */ /* 0x000fe20000400000 */
[----:B------:R-:W-:-:S03]  /*1ef0*/  IADD3 R22, P4, R17, R6, RZ ;  /* 0x0000000611167210 */ /* 0x000fc60007f9e0ff */
[----:B------:R-:W-:-:S05]  /*1f00*/  FFMA R23, R90, R8, R23 ;  /* 0x000000085a177223 */ /* 0x000fca0000000017 */
[----:B------:R-:W-:Y:S01]  /*1f10*/  F2FP.BF16.F32.PACK_AB R20, RZ, R23 ;  /* 0x00000017ff14723e */ /* 0x000fe200000010ff */
[----:B------:R-:W-:-:S05]  /*1f20*/  IMAD.X R23, R21, 0x1, R7, P4 ;  /* 0x0000000115177824 */ /* 0x000fca00020e0607 */
[----:B------:R0:W-:Y:S01]  /*1f30*/  @P3 STG.E.U16 desc[UR12][R22.64], R20 ;  /* 0x0000001416003986 */ /* 0x0001e2000c10150c */
[----:B------:R-:W-:Y:S05]  /*1f40*/  @!P1 BRA `(.L_x_31) ;  /* 0x0000000000049947 */ /* 0x000fea0003800000 */
[----:B------:R2:W5:Y:S02]  /*1f50*/  LDG.E.LTC128B.U16 R88, desc[UR12][R18.64+0x2] ;  /* 0x0000020c12587981 */ /* 0x000564000c1e1520 */
.L_x_31:
[----:B------:R-:W-:Y:S05]  /*1f60*/  BSYNC B0 ;  /* 0x0000000000007941 */ /* 0x000fea0003800000 */
.L_x_30:
[----:B0----5:R-:W-:Y:S01]  /*1f70*/  IMAD.U32 R20, R88, 0x10000, RZ ;  /* 0x0001000058147824 */ /* 0x021fe200078e00ff */
[----:B------:R-:W-:Y:S01]  /*1f80*/  ISETP.GT.AND P3, PT, R0, 0x8, P2 ;  /* 0x000000080000780c */ /* 0x000fe20001764270 */
[----:B------:R-:W-:Y:S02]  /*1f90*/  BSSY B0, `(.L_x_32) ;  /* 0x0000007000007945 */ /* 0x000fe40003800000 */
[----:B------:R-:W-:-:S04]  /*1fa0*/  FMUL R20, R20, R9 ;  /* 0x0000000914147220 */ /* 0x000fc80000400000 */
[----:B------:R-:W-:-:S05]  /*1fb0*/  FFMA R20, R91, R8, R20 ;  /* 0x000000085b147223 */ /* 0x000fca0000000014 */
[----:B------:R-:W-:-:S05]  /*1fc0*/  F2FP.BF16.F32.PACK_AB R20, RZ, R20 ;  /* 0x00000014ff14723e */ /* 0x000fca00000010ff */
[----:B------:R0:W-:Y:S01]  /*1fd0*/  @P1 STG.E.U16 desc[UR12][R22.64+0x2], R20 ;  /* 0x0000021416001986 */ /* 0x0001e2000c10150c */
[----:B------:R-:W-:Y:S05]  /*1fe0*/  @!P3 BRA `(.L_x_33) ;  /* 0x000000000004b947 */ /* 0x000fea0003800000 */
[----:B------:R3:W5:Y:S02]  /*1ff0*/  LDG.E.LTC128B.U16 R88, desc[UR12][R12.64+0x10] ;  /* 0x0000100c0c587981 */ /* 0x000764000c1e1520 */
.L_x_33:
[----:B------:R-:W-:Y:S05]  /*2000*/  BSYNC B0 ;  /* 0x0000000000007941 */ /* 0x000fea0003800000 */
.L_x_32:
        /* <DEDUP_REMOVED lines=9> */
.L_x_35:
[----:B------:R-:W-:Y:S05]  /*20a0*/  BSYNC B0 ;  /* 0x0000000000007941 */ /* 0x000fea0003800000 */
.L_x_34:
[----:B-----5:R-:W-:Y:S01]  /*20b0*/  IMAD.U32 R20, R88, 0x10000, RZ ;  /* 0x0001000058147824 */ /* 0x020fe200078e00ff */
        /* <DEDUP_REMOVED lines=8> */
.L_x_37:
[----:B------:R-:W-:Y:S05]  /*2140*/  BSYNC B0 ;  /* 0x0000000000007941 */ /* 0x000fea0003800000 */
.L_x_36:
        /* <DEDUP_REMOVED lines=9> */
.L_x_39:
[----:B------:R-:W-:Y:S05]  /*21e0*/  BSYNC B0 ;  /* 0x0000000000007941 */ /* 0x000fea0003800000 */
.L_x_38:
        /* <DEDUP_REMOVED lines=9> */
.L_x_41:
[----:B------:R-:W-:Y:S05]  /*2280*/  BSYNC B0 ;  /* 0x0000000000007941 */ /* 0x000fea0003800000 */
.L_x_40:
        /* <DEDUP_REMOVED lines=9> */
.L_x_43:
[----:B------:R-:W-:Y:S05]  /*2320*/  BSYNC B0 ;  /* 0x0000000000007941 */ /* 0x000fea0003800000 */
.L_x_42:
        /* <DEDUP_REMOVED lines=9> */
.L_x_45:
[----:B------:R-:W-:Y:S05]  /*23c0*/  BSYNC B0 ;  /* 0x0000000000007941 */ /* 0x000fea0003800000 */
.L_x_44:
        /* <DEDUP_REMOVED lines=9> */
.L_x_47:
[----:B------:R-:W-:Y:S05]  /*2460*/  BSYNC B0 ;  /* 0x0000000000007941 */ /* 0x000fea0003800000 */
.L_x_46:
        /* <DEDUP_REMOVED lines=9> */
.L_x_49:
[----:B------:R-:W-:Y:S05]  /*2500*/  BSYNC B0 ;  /* 0x0000000000007941 */ /* 0x000fea0003800000 */
.L_x_48:
        /* <DEDUP_REMOVED lines=9> */
.L_x_51:
[----:B------:R-:W-:Y:S05]  /*25a0*/  BSYNC B0 ;  /* 0x0000000000007941 */ /* 0x000fea0003800000 */
.L_x_50:
        /* <DEDUP_REMOVED lines=9> */
.L_x_53:
[----:B------:R-:W-:Y:S05]  /*2640*/  BSYNC B0 ;  /* 0x0000000000007941 */ /* 0x000fea0003800000 */
.L_x_52:
        /* <DEDUP_REMOVED lines=9> */
.L_x_55:
[----:B------:R-:W-:Y:S05]  /*26e0*/  BSYNC B0 ;  /* 0x0000000000007941 */ /* 0x000fea0003800000 */
.L_x_54:
        /* <DEDUP_REMOVED lines=9> */
.L_x_57:
[----:B------:R-:W-:Y:S05]  /*2780*/  BSYNC B0 ;  /* 0x0000000000007941 */ /* 0x000fea0003800000 */
.L_x_56:
        /* <DEDUP_REMOVED lines=9> */
.L_x_59:
[----:B------:R-:W-:Y:S05]  /*2820*/  BSYNC B0 ;  /* 0x0000000000007941 */ /* 0x000fea0003800000 */
.L_x_58:
        /* <DEDUP_REMOVED lines=9> */
.L_x_61:
[----:B------:R-:W-:Y:S05]  /*28c0*/  BSYNC B0 ;  /* 0x0000000000007941 */ /* 0x000fea0003800000 */
.L_x_60:
        /* <DEDUP_REMOVED lines=9> */
.L_x_63:
[----:B------:R-:W-:Y:S05]  /*2960*/  BSYNC B0 ;  /* 0x0000000000007941 */ /* 0x000fea0003800000 */
.L_x_62:
        /* <DEDUP_REMOVED lines=9> */
.L_x_65:
[----:B------:R-:W-:Y:S05]  /*2a00*/  BSYNC B0 ;  /* 0x0000000000007941 */ /* 0x000fea0003800000 */
.L_x_64:
        /* <DEDUP_REMOVED lines=9> */
.L_x_67:
[----:B------:R-:W-:Y:S05]  /*2aa0*/  BSYNC B0 ;  /* 0x0000000000007941 */ /* 0x000fea0003800000 */
.L_x_66:
        /* <DEDUP_REMOVED lines=9> */
.L_x_69:
[----:B------:R-:W-:Y:S05]  /*2b40*/  BSYNC B0 ;  /* 0x0000000000007941 */ /* 0x000fea0003800000 */
.L_x_68:
        /* <DEDUP_REMOVED lines=9> */
.L_x_71:
[----:B------:R-:W-:Y:S05]  /*2be0*/  BSYNC B0 ;  /* 0x0000000000007941 */ /* 0x000fea0003800000 */
.L_x_70:
        /* <DEDUP_REMOVED lines=9> */
.L_x_73:
[----:B------:R-:W-:Y:S05]  /*2c80*/  BSYNC B0 ;  /* 0x0000000000007941 */ /* 0x000fea0003800000 */
.L_x_72:
        /* <DEDUP_REMOVED lines=9> */
.L_x_75:
[----:B------:R-:W-:Y:S05]  /*2d20*/  BSYNC B0 ;  /* 0x0000000000007941 */ /* 0x000fea0003800000 */
.L_x_74:
        /* <DEDUP_REMOVED lines=9> */
.L_x_77:
[----:B------:R-:W-:Y:S05]  /*2dc0*/  BSYNC B0 ;  /* 0x0000000000007941 */ /* 0x000fea0003800000 */
.L_x_76:
        /* <DEDUP_REMOVED lines=9> */
.L_x_79:
[----:B------:R-:W-:Y:S05]  /*2e60*/  BSYNC B0 ;  /* 0x0000000000007941 */ /* 0x000fea0003800000 */
.L_x_78:
        /* <DEDUP_REMOVED lines=9> */
.L_x_81:
[----:B------:R-:W-:Y:S05]  /*2f00*/  BSYNC B0 ;  /* 0x0000000000007941 */ /* 0x000fea0003800000 */
.L_x_80:
        /* <DEDUP_REMOVED lines=9> */
.L_x_83:
[----:B------:R-:W-:Y:S05]  /*2fa0*/  BSYNC B0 ;  /* 0x0000000000007941 */ /* 0x000fea0003800000 */
.L_x_82:
        /* <DEDUP_REMOVED lines=9> */
.L_x_85:
[----:B------:R-:W-:Y:S05]  /*3040*/  BSYNC B0 ;  /* 0x0000000000007941 */ /* 0x000fea0003800000 */
.L_x_84:
        /* <DEDUP_REMOVED lines=9> */
.L_x_87:
[----:B------:R-:W-:Y:S05]  /*30e0*/  BSYNC B0 ;  /* 0x0000000000007941 */ /* 0x000fea0003800000 */
.L_x_86:
        /* <DEDUP_REMOVED lines=9> */
.L_x_89:
[----:B------:R-:W-:Y:S05]  /*3180*/  BSYNC B0 ;  /* 0x0000000000007941 */ /* 0x000fea0003800000 */
.L_x_88:
        /* <DEDUP_REMOVED lines=9> */
.L_x_91:
[----:B------:R-:W-:Y:S05]  /*3220*/  BSYNC B0 ;  /* 0x0000000000007941 */ /* 0x000fea0003800000 */
.L_x_90:
        /* <DEDUP_REMOVED lines=9> */
.L_x_93:
[----:B------:R-:W-:Y:S05]  /*32c0*/  BSYNC B0 ;  /* 0x0000000000007941 */ /* 0x000fea0003800000 */
.L_x_92:
        /* <DEDUP_REMOVED lines=9> */
.L_x_95:
[----:B------:R-:W-:Y:S05]  /*3360*/  BSYNC B0 ;  /* 0x0000000000007941 */ /* 0x000fea0003800000 */
.L_x_94:
        /* <DEDUP_REMOVED lines=9> */
.L_x_97:
[----:B------:R-:W-:Y:S05]  /*3400*/  BSYNC B0 ;  /* 0x0000000000007941 */ /* 0x000fea0003800000 */
.L_x_96:
        /* <DEDUP_REMOVED lines=9> */
.L_x_99:
[----:B------:R-:W-:Y:S05]  /*34a0*/  BSYNC B0 ;  /* 0x0000000000007941 */ /* 0x000fea0003800000 */
.L_x_98:
        /* <DEDUP_REMOVED lines=9> */
.L_x_101:
[----:B------:R-:W-:Y:S05]  /*3540*/  BSYNC B0 ;  /* 0x0000000000007941 */ /* 0x000fea0003800000 */
.L_x_100:
        /* <DEDUP_REMOVED lines=9> */
.L_x_103:
[----:B------:R-:W-:Y:S05]  /*35e0*/  BSYNC B0 ;  /* 0x0000000000007941 */ /* 0x000fea0003800000 */
.L_x_102:
        /* <DEDUP_REMOVED lines=9> */
.L_x_105:
[----:B------:R-:W-:Y:S05]  /*3680*/  BSYNC B0 ;  /* 0x0000000000007941 */ /* 0x000fea0003800000 */
.L_x_104:
        /* <DEDUP_REMOVED lines=9> */
.L_x_107:
[----:B------:R-:W-:Y:S05]  /*3720*/  BSYNC B0 ;  /* 0x0000000000007941 */ /* 0x000fea0003800000 */
.L_x_106:
        /* <DEDUP_REMOVED lines=9> */
.L_x_109:
[----:B------:R-:W-:Y:S05]  /*37c0*/  BSYNC B0 ;  /* 0x0000000000007941 */ /* 0x000fea0003800000 */
.L_x_108:
        /* <DEDUP_REMOVED lines=9> */
.L_x_111:
[----:B------:R-:W-:Y:S05]  /*3860*/  BSYNC B0 ;  /* 0x0000000000007941 */ /* 0x000fea0003800000 */
.L_x_110:
        /* <DEDUP_REMOVED lines=9> */
.L_x_113:
[----:B------:R-:W-:Y:S05]  /*3900*/  BSYNC B0 ;  /* 0x0000000000007941 */ /* 0x000fea0003800000 */
.L_x_112:
        /* <DEDUP_REMOVED lines=9> */
.L_x_115:
[----:B------:R-:W-:Y:S05]  /*39a0*/  BSYNC B0 ;  /* 0x0000000000007941 */ /* 0x000fea0003800000 */
.L_x_114:
        /* <DEDUP_REMOVED lines=9> */
.L_x_117:
[----:B------:R-:W-:Y:S05]  /*3a40*/  BSYNC B0 ;  /* 0x0000000000007941 */ /* 0x000fea0003800000 */
.L_x_116:
        /* <DEDUP_REMOVED lines=9> */
.L_x_119:
[----:B------:R-:W-:Y:S05]  /*3ae0*/  BSYNC B0 ;  /* 0x0000000000007941 */ /* 0x000fea0003800000 */
.L_x_118:
        /* <DEDUP_REMOVED lines=9> */
.L_x_121:
[----:B------:R-:W-:Y:S05]  /*3b80*/  BSYNC B0 ;  /* 0x0000000000007941 */ /* 0x000fea0003800000 */
.L_x_120:
        /* <DEDUP_REMOVED lines=9> */
.L_x_123:
[----:B------:R-:W-:Y:S05]  /*3c20*/  BSYNC B0 ;  /* 0x0000000000007941 */ /* 0x000fea0003800000 */
.L_x_122:
        /* <DEDUP_REMOVED lines=9> */
.L_x_125:
[----:B------:R-:W-:Y:S05]  /*3cc0*/  BSYNC B0 ;  /* 0x0000000000007941 */ /* 0x000fea0003800000 */
.L_x_124:
        /* <DEDUP_REMOVED lines=9> */
.L_x_127:
[----:B------:R-:W-:Y:S05]  /*3d60*/  BSYNC B0 ;  /* 0x0000000000007941 */ /* 0x000fea0003800000 */
.L_x_126:
        /* <DEDUP_REMOVED lines=9> */
.L_x_129:
[----:B------:R-:W-:Y:S05]  /*3e00*/  BSYNC B0 ;  /* 0x0000000000007941 */ /* 0x000fea0003800000 */
.L_x_128:
        /* <DEDUP_REMOVED lines=9> */
.L_x_131:
[----:B------:R-:W-:Y:S05]  /*3ea0*/  BSYNC B0 ;  /* 0x0000000000007941 */ /* 0x000fea0003800000 */
.L_x_130:
        /* <DEDUP_REMOVED lines=9> */
.L_x_133:
[----:B------:R-:W-:Y:S05]  /*3f40*/  BSYNC B0 ;  /* 0x0000000000007941 */ /* 0x000fea0003800000 */
.L_x_132:
        /* <DEDUP_REMOVED lines=9> */
.L_x_135:
[----:B------:R-:W-:Y:S05]  /*3fe0*/  BSYNC B0 ;  /* 0x0000000000007941 */ /* 0x000fea0003800000 */
.L_x_134:
        /* <DEDUP_REMOVED lines=9> */
.L_x_137:
[----:B------:R-:W-:Y:S05]  /*4080*/  BSYNC B0 ;  /* 0x0000000000007941 */ /* 0x000fea0003800000 */
.L_x_136:
        /* <DEDUP_REMOVED lines=9> */
.L_x_139:
[----:B------:R-:W-:Y:S05]  /*4120*/  BSYNC B0 ;  /* 0x0000000000007941 */ /* 0x000fea0003800000 */
.L_x_138:
        /* <DEDUP_REMOVED lines=9> */
.L_x_141:
[----:B------:R-:W-:Y:S05]  /*41c0*/  BSYNC B0 ;  /* 0x0000000000007941 */ /* 0x000fea0003800000 */
.L_x_140:
        /* <DEDUP_REMOVED lines=9> */
.L_x_143:
[----:B------:R-:W-:Y:S05]  /*4260*/  BSYNC B0 ;  /* 0x0000000000007941 */ /* 0x000fea0003800000 */
.L_x_142:
        /* <DEDUP_REMOVED lines=9> */
.L_x_145:
[----:B------:R-:W-:Y:S05]  /*4300*/  BSYNC B0 ;  /* 0x0000000000007941 */ /* 0x000fea0003800000 */
.L_x_144:
        /* <DEDUP_REMOVED lines=9> */
.L_x_147:
[----:B------:R-:W-:Y:S05]  /*43a0*/  BSYNC B0 ;  /* 0x0000000000007941 */ /* 0x000fea0003800000 */
.L_x_146:
[----:B01-345:R-:W-:Y:S01]  /*43b0*/  IMAD.U32 R12, R88, 0x10000, RZ ;  /* 0x00010000580c7824 */ /* 0x03bfe200078e00ff */
        /* <DEDUP_REMOVED lines=8> */
.L_x_149:
[----:B------:R-:W-:Y:S05]  /*4440*/  BSYNC B0 ;  /* 0x0000000000007941 */ /* 0x000fea0003800000 */
.L_x_148:
[----:B0----5:R-:W-:Y:S01]  /*4450*/  IMAD.U32 R12, R88, 0x10000, RZ ;  /* 0x00010000580c7824 */ /* 0x021fe200078e00ff */
[----:B------:R-:W-:Y:S01]  /*4460*/  ISETP.GT.AND P1, PT, R0, 0x79, P0 ;  /* 0x000000790000780c */ /* 0x000fe20000724270 */
[----:B------:R-:W-:Y:S01]  /*4470*/  BSSY B0, `(.L_x_150) ;  /* 0x000000b000007945 */ /* 0x000fe20003800000 */
[----:B------:R-:W-:Y:S01]  /*4480*/  IADD3 R91, P0, R2, 0x40, RZ ;  /* 0x00000040025b7810 */ /* 0x000fe20007f1e0ff */
[----:B------:R-:W-:Y:S01]  /*4490*/  FMUL R13, R12, R9 ;  /* 0x000000090c0d7220 */ /* 0x000fe20000400000 */
[----:B------:R-:W-:-:S03]  /*44a0*/  @P3 IMAD.MOV.U32 R12, RZ, RZ, R22 ;  /* 0x000000ffff0c3224 */ /* 0x000fc600078e0016 */
[----:B------:R-:W-:-:S05]  /*44b0*/  FFMA R13, R150, R8, R13 ;  /* 0x00000008960d7223 */ /* 0x000fca000000000d */
[----:B------:R-:W-:-:S04]  /*44c0*/  F2FP.BF16.F32.PACK_AB R13, RZ, R13 ;  /* 0x0000000dff0d723e */ /* 0x000fc800000010ff */
[----:B------:R-:W-:Y:S01]  /*44d0*/  PRMT R20, R13, 0x7610, R20 ;  /* 0x000076100d147816 */ /* 0x000fe20000000014 */
[----:B------:R-:W-:-:S05]  /*44e0*/  @P3 IMAD.MOV.U32 R13, RZ, RZ, R23 ;  /* 0x000000ffff0d3224 */ /* 0x000fca00078e0017 */
[----:B------:R0:W-:Y:S01]  /*44f0*/  @P3 STG.E.U16 desc[UR12][R12.64+0xf0], R20 ;  /* 0x0000f0140c003986 */ /* 0x0001e2000c10150c */
[----:B------:R-:W-:Y:S05]  /*4500*/  @!P1 BRA `(.L_x_151) ;  /* 0x0000000000049947 */ /* 0x000fea0003800000 */
[----:B------:R3:W5:Y:S02]  /*4510*/  LDG.E.LTC128B.U16 R88, desc[UR12][R18.64+0xf2] ;  /* 0x0000f20c12587981 */ /* 0x000764000c1e1520 */
.L_x_151:
[----:B------:R-:W-:Y:S05]  /*4520*/  BSYNC B0 ;  /* 0x0000000000007941 */ /* 0x000fea0003800000 */
.L_x_150:
[----:B-----5:R-:W-:Y:S02]  /*4530*/  IMAD.U32 R2, R88, 0x10000, RZ ;  /* 0x0001000058027824 */ /* 0x020fe400078e00ff */
[----:B------:R-:W-:Y:S01]  /*4540*/  IMAD.X R3, RZ, RZ, R3, P0 ;  /* 0x000000ffff037224 */ /* 0x000fe200000e0603 */
[----:B------:R-:W-:Y:S01]  /*4550*/  ISETP.GT.AND P0, PT, R10, 0x40, PT ;  /* 0x000000400a00780c */ /* 0x000fe20003f04270 */
[----:B------:R-:W-:Y:S01]  /*4560*/  FMUL R2, R2, R9 ;  /* 0x0000000902027220 */ /* 0x000fe20000400000 */
[----:B0-----:R-:W-:Y:S02]  /*4570*/  IMAD.WIDE.U32 R12, R91, UR6, R4 ;  /* 0x000000065b0c7c25 */ /* 0x001fe4000f8e0004 */
[----:B------:R-:W-:Y:S02]  /*4580*/  ISETP.GT.AND P3, PT, R0, RZ, P0 ;  /* 0x000000ff0000720c */ /* 0x000fe40000764270 */
[----:B------:R-:W-:Y:S01]  /*4590*/  FFMA R2, R151, R8, R2 ;  /* 0x0000000897027223 */ /* 0x000fe20000000002 */
[----:B-123--:R-:W-:-:S04]  /*45a0*/  IMAD R18, R3, UR6, RZ ;  /* 0x0000000603127c24 */ /* 0x00efc8000f8e02ff */
[----:B------:R-:W-:Y:S01]  /*45b0*/  IMAD R93, R91, UR7, R18 ;  /* 0x000000075b5d7c24 */ /* 0x000fe2000f8e0212 */
[----:B------:R-:W-:Y:S02]  /*45c0*/  F2FP.BF16.F32.PACK_AB R18, RZ, R2 ;  /* 0x00000002ff12723e */ /* 0x000fe400000010ff */
[C---:B------:R-:W-:Y:S01]  /*45d0*/  LEA R2, P2, R12.reuse, UR8, 0x1 ;  /* 0x000000080c027c11 */ /* 0x040fe2000f8408ff */
[----:B------:R-:W-:Y:S02]  /*45e0*/  IMAD.IADD R3, R13, 0x1, R93 ;  /* 0x000000010d037824 */ /* 0x000fe400078e025d */
[----:B------:R0:W-:Y:S03]  /*45f0*/  @P1 STG.E.U16 desc[UR12][R22.64+0xf2], R18 ;  /* 0x0000f21216001986 */ /* 0x0001e6000c10150c */
        /* <DEDUP_REMOVED lines=15> */
.L_x_153:
[----:B------:R-:W-:Y:S05]  /*46f0*/  BSYNC B0 ;  /* 0x0000000000007941 */ /* 0x000fea0003800000 */
.L_x_152:
[----:B------:R-:W-:Y:S01]  /*4700*/  IMAD.WIDE.U32 R14, R91, UR6, R14 ;  /* 0x000000065b0e7c25 */ /* 0x000fe2000f8e000e */
[----:B------:R-:W-:Y:S01]  /*4710*/  ISETP.GT.AND P1, PT, R10, 0x48, PT ;  /* 0x000000480a00780c */ /* 0x000fe20003f24270 */
[----:B------:R-:W-:Y:S02]  /*4720*/  BSSY B0, `(.L_x_154) ;  /* 0x000000f000007945 */ /* 0x000fe40003800000 */
[----:B-----5:R-:W-:Y:S01]  /*4730*/  IMAD.U32 R16, R88, 0x10000, RZ ;  /* 0x0001000058107824 */ /* 0x020fe200078e00ff */
[----:B0-----:R-:W-:Y:S01]  /*4740*/  IADD3 R11, P3, R4, R14, RZ ;  /* 0x0000000e040b7210 */ /* 0x001fe20007f7e0ff */
[----:B------:R-:W-:Y:S02]  /*4750*/  @P2 IMAD.MOV.U32 R10, RZ, RZ, R12 ;  /* 0x000000ffff0a2224 */ /* 0x000fe400078e000c */
[----:B------:R-:W-:Y:S01]  /*4760*/  FMUL R16, R16, R9 ;  /* 0x0000000910107220 */ /* 0x000fe20000400000 */
[----:B------:R-:W-:Y:S02]  /*4770*/  IADD3.X R14, R5, R93, R15, P3, !PT ;  /* 0x0000005d050e7210 */ /* 0x000fe40001ffe40f */
[----:B------:R-:W-:Y:S01]  /*4780*/  LEA R4, P4, R11, UR8, 0x1 ;  /* 0x000000080b047c11 */ /* 0x000fe2000f8808ff */
[----:B------:R-:W-:Y:S01]  /*4790*/  FFMA R16, R25, R8, R16 ;  /* 0x0000000819107223 */ /* 0x000fe20000000010 */
[----:B------:R-:W-:-:S02]  /*47a0*/  ISETP.GT.AND P3, PT, R0, RZ, P1 ;  /* 0x000000ff0000720c */ /* 0x000fc40000f64270 */
[----:B------:R-:W-:Y:S01]  /*47b0*/  LEA.HI.X R5, R11, UR9, R14, 0x1, P4 ;  /* 0x000000090b057c11 */ /* 0x000fe2000a0f0c0e */
[----:B------:R-:W-:Y:S01]  /*47c0*/  @P2 IMAD.MOV.U32 R11, RZ, RZ, R13 ;  /* 0x000000ffff0b2224 */ /* 0x000fe200078e000d */
[----:B------:R-:W-:-:S05]  /*47d0*/  F2FP.BF16.F32.PACK_AB R16, RZ, R16 ;  /* 0x00000010ff10723e */ /* 0x000fca00000010ff */
[----:B------:R0:W-:Y:S04]  /*47e0*/  @P2 STG.E.U16 desc[UR12][R10.64+0x2], R16 ;  /* 0x000002100a002986 */ /* 0x0001e8000c10150c */
[----:B------:R-:W-:Y:S05]  /*47f0*/  @!P3 BRA `(.L_x_155) ;  /* 0x000000000004b947 */ /* 0x000fea0003800000 */
[----:B------:R2:W5:Y:S02]  /*4800*/  LDG.E.LTC128B.U16 R88, desc[UR12][R4.64] ;  /* 0x0000000c04587981 */ /* 0x000564000c1e1520 */
.L_x_155:
[----:B------:R-:W-:Y:S05]  /*4810*/  BSYNC B0 ;  /* 0x0000000000007941 */ /* 0x000fea0003800000 */
.L_x_154:
[----:B0----5:R-:W-:Y:S01]  /*4820*/  IMAD.U32 R10, R88, 0x10000, RZ ;  /* 0x00010000580a7824 */ /* 0x021fe200078e00ff */
[----:B------:R-:W-:Y:S01]  /*4830*/  IADD3 R14, P4, R12, R17, RZ ;  /* 0x000000110c0e7210 */ /* 0x000fe20007f9e0ff */
[----:B------:R-:W-:Y:S01]  /*4840*/  BSSY B0, `(.L_x_156) ;  /* 0x0000009000007945 */ /* 0x000fe20003800000 */
[----:B------:R-:W-:Y:S01]  /*4850*/  ISETP.GT.AND P2, PT, R0, 0x1, P1 ;  /* 0x000000010000780c */ /* 0x000fe20000f44270 */
[----:B------:R-:W-:Y:S02]  /*4860*/  FMUL R11, R10, R9 ;  /* 0x000000090a0b7220 */ /* 0x000fe40000400000 */
[----:B------:R-:W-:Y:S02]  /*4870*/  IMAD.X R15, R13, 0x1, R21, P4 ;  /* 0x000000010d0f7824 */ /* 0x000fe400020e0615 */
[----:B------:R-:W-:-:S05]  /*4880*/  FFMA R11, R26, R8, R11 ;  /* 0x000000081a0b7223 */ /* 0x000fca000000000b */
[----:B------:R-:W-:-:S05]  /*4890*/  F2FP.BF16.F32.PACK_AB R11, RZ, R11 ;  /* 0x0000000bff0b723e */ /* 0x000fca00000010ff */
[----:B------:R0:W-:Y:S01]  /*48a0*/  @P3 STG.E.U16 desc[UR12][R14.64], R11 ;  /* 0x0000000b0e003986 */ /* 0x0001e2000c10150c */
[----:B------:R-:W-:Y:S05]  /*48b0*/  @!P2 BRA `(.L_x_157) ;  /* 0x000000000004a947 */ /* 0x000fea0003800000 */
[----:B------:R3:W5:Y:S02]  /*48c0*/  LDG.E.LTC128B.U16 R88, desc[UR12][R4.64+0x2] ;  /* 0x0000020c04587981 */ /* 0x000764000c1e1520 */
.L_x_157:
[----:B------:R-:W-:Y:S05]  /*48d0*/  BSYNC B0 ;  /* 0x0000000000007941 */ /* 0x000fea0003800000 */
.L_x_156:
[----:B-----5:R-:W-:Y:S01]  /*48e0*/  IMAD.U32 R10, R88, 0x10000, RZ ;  /* 0x00010000580a7824 */ /* 0x020fe200078e00ff */
[----:B------:R-:W-:Y:S01]  /*48f0*/  ISETP.GT.AND P3, PT, R0, 0x8, P0 ;  /* 0x000000080000780c */ /* 0x000fe20000764270 */
[----:B0-----:R-:W-:Y:S01]  /*4900*/  @P2 IMAD.MOV.U32 R11, RZ, RZ, R15 ;  /* 0x000000ffff0b2224 */ /* 0x001fe200078e000f */
[----:B------:R-:W-:Y:S01]  /*4910*/  BSSY B0, `(.L_x_158) ;  /* 0x0000009000007945 */ /* 0x000fe20003800000 */
[----:B------:R-:W-:-:S04]  /*4920*/  FMUL R10, R10, R9 ;  /* 0x000000090a0a7220 */ /* 0x000fc80000400000 */
[----:B------:R-:W-:-:S05]  /*4930*/  FFMA R10, R27, R8, R10 ;  /* 0x000000081b0a7223 */ /* 0x000fca000000000a */
[----:B------:R-:W-:-:S04]  /*4940*/  F2FP.BF16.F32.PACK_AB R10, RZ, R10 ;  /* 0x0000000aff0a723e */ /* 0x000fc800000010ff */
[----:B------:R-:W-:Y:S01]  /*4950*/  PRMT R16, R10, 0x7610, R16 ;  /* 0x000076100a107816 */ /* 0x000fe20000000010 */
[----:B------:R-:W-:-:S05]  /*4960*/  @P2 IMAD.MOV.U32 R10, RZ, RZ, R14 ;  /* 0x000000ffff0a2224 */ /* 0x000fca00078e000e */
[----:B------:R0:W-:Y:S01]  /*4970*/  @P2 STG.E.U16 desc[UR12][R10.64+0x2], R16 ;  /* 0x000002100a002986 */ /* 0x0001e2000c10150c */
[----:B------:R-:W-:Y:S05]  /*4980*/  @!P3 BRA `(.L_x_159) ;  /* 0x000000000004b947 */ /* 0x000fea0003800000 */
[----:B------:R4:W5:Y:S02]  /*4990*/  LDG.E.LTC128B.U16 R88, desc[UR12][R2.64+0x10] ;  /* 0x0000100c02587981 */ /* 0x000964000c1e1520 */
.L_x_159:
[----:B------:R-:W-:Y:S05]  /*49a0*/  BSYNC B0 ;  /* 0x0000000000007941 */ /* 0x000fea0003800000 */
.L_x_158:
[----:B0----5:R-:W-:Y:S01]  /*49b0*/  IMAD.U32 R10, R88, 0x10000, RZ ;  /* 0x00010000580a7824 */ /* 0x021fe200078e00ff */
[----:B------:R-:W-:Y:S01]  /*49c0*/  ISETP.GT.AND P2, PT, R0, 0x9, P0 ;  /* 0x000000090000780c */ /* 0x000fe20000744270 */
[----:B------:R-:W-:Y:S02]  /*49d0*/  BSSY B0, `(.L_x_160) ;  /* 0x000000a000007945 */ /* 0x000fe40003800000 */
[----:B------:R-:W-:Y:S01]  /*49e0*/  FMUL R11, R10, R9 ;  /* 0x000000090a0b7220 */ /* 0x000fe20000400000 */
[----:B------:R-:W-:-:S03]  /*49f0*/  IMAD.MOV.U32 R10, RZ, RZ, R12 ;  /* 0x000000ffff0a7224 */ /* 0x000fc600078e000c */
[----:B------:R-:W-:-:S05]  /*4a00*/  FFMA R11, R28, R8, R11 ;  /* 0x000000081c0b7223 */ /* 0x000fca000000000b */
[----:B------:R-:W-:-:S04]  /*4a10*/  F2FP.BF16.F32.PACK_AB R11, RZ, R11 ;  /* 0x0000000bff0b723e */ /* 0x000fc800000010ff */
[----:B------:R-:W-:Y:S01]  /*4a20*/  PRMT R16, R11, 0x7610, R16 ;  /* 0x000076100b107816 */ /* 0x000fe20000000010 */
[----:B------:R-:W-:-:S05]  /*4a30*/  IMAD.MOV.U32 R11, RZ, RZ, R13 ;  /* 0x000000ffff0b7224 */ /* 0x000fca00078e000d */
[----:B------:R0:W-:Y:S01]  /*4a40*/  @P3 STG.E.U16 desc[UR12][R10.64+0x10], R16 ;  /* 0x000010100a003986 */ /* 0x0001e2000c10150c */
[----:B------:R-:W-:Y:S05]  /*4a50*/  @!P2 BRA `(.L_x_161) ;  /* 0x000000000004a947 */ /* 0x000fea0003800000 */
[----:B------:R0:W5:Y:S02]  /*4a60*/  LDG.E.LTC128B.U16 R88, desc[UR12][R2.64+0x12] ;  /* 0x0000120c02587981 */ /* 0x000164000c1e1520 */
.L_x_161:
[----:B------:R-:W-:Y:S05]  /*4a70*/  BSYNC B0 ;  /* 0x0000000000007941 */ /* 0x000fea0003800000 */
.L_x_160:
        /* <DEDUP_REMOVED lines=9> */
.L_x_163:
[----:B------:R-:W-:Y:S05]  /*4b10*/  BSYNC B0 ;  /* 0x0000000000007941 */ /* 0x000fea0003800000 */
.L_x_162:
        /* <DEDUP_REMOVED lines=9> */
.L_x_165:
[----:B------:R-:W-:Y:S05]  /*4bb0*/  BSYNC B0 ;  /* 0x0000000000007941 */ /* 0x000fea0003800000 */
.L_x_164:
[----:B-----5:R-:W-:Y:S01]  /*4bc0*/  IMAD.U32 R12, R88, 0x10000, RZ ;  /* 0x00010000580c7824 */ /* 0x020fe200078e00ff */
[----:B------:R-:W-:Y:S01]  /*4bd0*/  IADD3 R6, P4, P5, R17, R6, R19 ;  /* 0x0000000611067210 */ /* 0x000fe20007d9e013 */
[----:B------:R-:W-:Y:S01]  /*4be0*/  BSSY B0, `(.L_x_166) ;  /* 0x0000009000007945 */ /* 0x000fe20003800000 */
[----:B------:R-:W-:Y:S01]  /*4bf0*/  ISETP.GT.AND P3, PT, R0, 0x10, P0 ;  /* 0x000000100000780c */ /* 0x000fe20000764270 */
[----:B------:R-:W-:Y:S01]  /*4c00*/  FMUL R12, R12, R9 ;  /* 0x000000090c0c7220 */ /* 0x000fe20000400000 */
[----:B------:R-:W-:-:S03]  /*4c10*/  IADD3.X R7, R21, R7, R89, P4, P5 ;  /* 0x0000000715077210 */ /* 0x000fc600027ea459 */
[----:B------:R-:W-:-:S05]  /*4c20*/  FFMA R12, R31, R8, R12 ;  /* 0x000000081f0c7223 */ /* 0x000fca000000000c */
[----:B------:R-:W-:-:S05]  /*4c30*/  F2FP.BF16.F32.PACK_AB R12, RZ, R12 ;  /* 0x0000000cff0c723e */ /* 0x000fca00000010ff */
[----:B------:R0:W-:Y:S01]  /*4c40*/  @P2 STG.E.U16 desc[UR12][R6.64+0x12], R12 ;  /* 0x0000120c06002986 */ /* 0x0001e2000c10150c */
[----:B------:R-:W-:Y:S05]  /*4c50*/  @!P3 BRA `(.L_x_167) ;  /* 0x000000000004b947 */ /* 0x000fea0003800000 */
[----:B------:R0:W5:Y:S02]  /*4c60*/  LDG.E.LTC128B.U16 R88, desc[UR12][R2.64+0x20] ;  /* 0x0000200c02587981 */ /* 0x000164000c1e1520 */
.L_x_167:
[----:B------:R-:W-:Y:S05]  /*4c70*/  BSYNC B0 ;  /* 0x0000000000007941 */ /* 0x000fea0003800000 */
.L_x_166:
        /* <DEDUP_REMOVED lines=9> */
.L_x_169:
[----:B------:R-:W-:Y:S05]  /*4d10*/  BSYNC B0 ;  /* 0x0000000000007941 */ /* 0x000fea0003800000 */
.L_x_168:
        /* <DEDUP_REMOVED lines=9> */
.L_x_171:
[----:B------:R-:W-:Y:S05]  /*4db0*/  BSYNC B0 ;  /* 0x0000000000007941 */ /* 0x000fea0003800000 */
.L_x_170:
        /* <DEDUP_REMOVED lines=9> */
.L_x_173:
[----:B------:R-:W-:Y:S05]  /*4e50*/  BSYNC B0 ;  /* 0x0000000000007941 */ /* 0x000fea0003800000 */
.L_x_172:
        /* <DEDUP_REMOVED lines=9> */
.L_x_175:
[----:B------:R-:W-:Y:S05]  /*4ef0*/  BSYNC B0 ;  /* 0x0000000000007941 */ /* 0x000fea0003800000 */
.L_x_174:
        /* <DEDUP_REMOVED lines=9> */
.L_x_177:
[----:B------:R-:W-:Y:S05]  /*4f90*/  BSYNC B0 ;  /* 0x0000000000007941 */ /* 0x000fea0003800000 */
.L_x_176:
        /* <DEDUP_REMOVED lines=9> */
.L_x_179:
[----:B------:R-:W-:Y:S05]  /*5030*/  BSYNC B0 ;  /* 0x0000000000007941 */ /* 0x000fea0003800000 */
.L_x_178:
        /* <DEDUP_REMOVED lines=9> */
.L_x_181:
[----:B------:R-:W-:Y:S05]  /*50d0*/  BSYNC B0 ;  /* 0x0000000000007941 */ /* 0x000fea0003800000 */
.L_x_180:
        /* <DEDUP_REMOVED lines=9> */
.L_x_183:
[----:B------:R-:W-:Y:S05]  /*5170*/  BSYNC B0 ;  /* 0x0000000000007941 */ /* 0x000fea0003800000 */
.L_x_182:
        /* <DEDUP_REMOVED lines=9> */
.L_x_185:
[----:B------:R-:W-:Y:S05]  /*5210*/  BSYNC B0 ;  /* 0x0000000000007941 */ /* 0x000fea0003800000 */
.L_x_184:
        /* <DEDUP_REMOVED lines=9> */
.L_x_187:
[----:B------:R-:W-:Y:S05]  /*52b0*/  BSYNC B0 ;  /* 0x0000000000007941 */ /* 0x000fea0003800000 */
.L_x_186:
        /* <DEDUP_REMOVED lines=9> */
.L_x_189:
[----:B------:R-:W-:Y:S05]  /*5350*/  BSYNC B0 ;  /* 0x0000000000007941 */ /* 0x000fea0003800000 */
.L_x_188:
        /* <DEDUP_REMOVED lines=9> */
.L_x_191:
[----:B------:R-:W-:Y:S05]  /*53f0*/  BSYNC B0 ;  /* 0x0000000000007941 */ /* 0x000fea0003800000 */
.L_x_190:
        /* <DEDUP_REMOVED lines=9> */
.L_x_193:
[----:B------:R-:W-:Y:S05]  /*5490*/  BSYNC B0 ;  /* 0x0000000000007941 */ /* 0x000fea0003800000 */
.L_x_192:
        /* <DEDUP_REMOVED lines=9> */
.L_x_195:
[----:B------:R-:W-:Y:S05]  /*5530*/  BSYNC B0 ;  /* 0x0000000000007941 */ /* 0x000fea0003800000 */
.L_x_194:
        /* <DEDUP_REMOVED lines=9> */
.L_x_197:
[----:B------:R-:W-:Y:S05]  /*55d0*/  BSYNC B0 ;  /* 0x0000000000007941 */ /* 0x000fea0003800000 */
.L_x_196:
        /* <DEDUP_REMOVED lines=9> */
.L_x_199:
[----:B------:R-:W-:Y:S05]  /*5670*/  BSYNC B0 ;  /* 0x0000000000007941 */ /* 0x000fea0003800000 */
.L_x_198:
        /* <DEDUP_REMOVED lines=9> */
.L_x_201:
[----:B------:R-:W-:Y:S05]  /*5710*/  BSYNC B0 ;  /* 0x0000000000007941 */ /* 0x000fea0003800000 */
.L_x_200:
        /* <DEDUP_REMOVED lines=9> */
.L_x_203:
[----:B------:R-:W-:Y:S05]  /*57b0*/  BSYNC B0 ;  /* 0x0000000000007941 */ /* 0x000fea0003800000 */
.L_x_202:
        /* <DEDUP_REMOVED lines=9> */
.L_x_205:
[----:B------:R-:W-:Y:S05]  /*5850*/  BSYNC B0 ;  /* 0x0000000000007941 */ /* 0x000fea0003800000 */
.L_x_204:
        /* <DEDUP_REMOVED lines=9> */
.L_x_207:
[----:B------:R-:W-:Y:S05]  /*58f0*/  BSYNC B0 ;  /* 0x0000000000007941 */ /* 0x000fea0003800000 */
.L_x_206:
        /* <DEDUP_REMOVED lines=9> */
.L_x_209:
[----:B------:R-:W-:Y:S05]  /*5990*/  BSYNC B0 ;  /* 0x0000000000007941 */ /* 0x000fea0003800000 */
.L_x_208:
        /* <DEDUP_REMOVED lines=9> */
.L_x_211:
[----:B------:R-:W-:Y:S05]  /*5a30*/  BSYNC B0 ;  /* 0x0000000000007941 */ /* 0x000fea0003800000 */
.L_x_210:
        /* <DEDUP_REMOVED lines=9> */
.L_x_213:
[----:B------:R-:W-:Y:S05]  /*5ad0*/  BSYNC B0 ;  /* 0x0000000000007941 */ /* 0x000fea0003800000 */
.L_x_212:
        /* <DEDUP_REMOVED lines=9> */
.L_x_215:
[----:B------:R-:W-:Y:S05]  /*5b70*/  BSYNC B0 ;  /* 0x0000000000007941 */ /* 0x000fea0003800000 */
.L_x_214:
        /* <DEDUP_REMOVED lines=9> */
.L_x_217:
[----:B------:R-:W-:Y:S05]  /*5c10*/  BSYNC B0 ;  /* 0x0000000000007941 */ /* 0x000fea0003800000 */
.L_x_216:
        /* <DEDUP_REMOVED lines=9> */
.L_x_219:
[----:B------:R-:W-:Y:S05]  /*5cb0*/  BSYNC B0 ;  /* 0x0000000000007941 */ /* 0x000fea0003800000 */
.L_x_218:
        /* <DEDUP_REMOVED lines=9> */
.L_x_221:
[----:B------:R-:W-:Y:S05]  /*5d50*/  BSYNC B0 ;  /* 0x0000000000007941 */ /* 0x000fea0003800000 */
.L_x_220:
        /* <DEDUP_REMOVED lines=9> */
.L_x_223:
[----:B------:R-:W-:Y:S05]  /*5df0*/  BSYNC B0 ;  /* 0x0000000000007941 */ /* 0x000fea0003800000 */
.L_x_222:
        /* <DEDUP_REMOVED lines=9> */
.L_x_225:
[----:B------:R-:W-:Y:S05]  /*5e90*/  BSYNC B0 ;  /* 0x0000000000007941 */ /* 0x000fea0003800000 */
.L_x_224:
        /* <DEDUP_REMOVED lines=9> */
.L_x_227:
[----:B------:R-:W-:Y:S05]  /*5f30*/  BSYNC B0 ;  /* 0x0000000000007941 */ /* 0x000fea0003800000 */
.L_x_226:
        /* <DEDUP_REMOVED lines=9> */
.L_x_229:
[----:B------:R-:W-:Y:S05]  /*5fd0*/  BSYNC B0 ;  /* 0x0000000000007941 */ /* 0x000fea0003800000 */
.L_x_228:
        /* <DEDUP_REMOVED lines=9> */
.L_x_231:
[----:B------:R-:W-:Y:S05]  /*6070*/  BSYNC B0 ;  /* 0x0000000000007941 */ /* 0x000fea0003800000 */
.L_x_230:
        /* <DEDUP_REMOVED lines=9> */
.L_x_233:
[----:B------:R-:W-:Y:S05]  /*6110*/  BSYNC B0 ;  /* 0x0000000000007941 */ /* 0x000fea0003800000 */
.L_x_232:
        /* <DEDUP_REMOVED lines=9> */
.L_x_235:
[----:B------:R-:W-:Y:S05]  /*61b0*/  BSYNC B0 ;  /* 0x0000000000007941 */ /* 0x000fea0003800000 */
.L_x_234:
        /* <DEDUP_REMOVED lines=9> */
.L_x_237:
[----:B------:R-:W-:Y:S05]  /*6250*/  BSYNC B0 ;  /* 0x0000000000007941 */ /* 0x000fea0003800000 */
.L_x_236:
        /* <DEDUP_REMOVED lines=9> */
.L_x_239:
[----:B------:R-:W-:Y:S05]  /*62f0*/  BSYNC B0 ;  /* 0x0000000000007941 */ /* 0x000fea0003800000 */
.L_x_238:
        /* <DEDUP_REMOVED lines=9> */
.L_x_241:
[----:B------:R-:W-:Y:S05]  /*6390*/  BSYNC B0 ;  /* 0x0000000000007941 */ /* 0x000fea0003800000 */
.L_x_240:
        /* <DEDUP_REMOVED lines=9> */
.L_x_243:
[----:B------:R-:W-:Y:S05]  /*6430*/  BSYNC B0 ;  /* 0x0000000000007941 */ /* 0x000fea0003800000 */
.L_x_242:
        /* <DEDUP_REMOVED lines=9> */
.L_x_245:
[----:B------:R-:W-:Y:S05]  /*64d0*/  BSYNC B0 ;  /* 0x0000000000007941 */ /* 0x000fea0003800000 */
.L_x_244:
        /* <DEDUP_REMOVED lines=9> */
.L_x_247:
[----:B------:R-:W-:Y:S05]  /*6570*/  BSYNC B0 ;  /* 0x0000000000007941 */ /* 0x000fea0003800000 */
.L_x_246:
        /* <DEDUP_REMOVED lines=9> */
.L_x_249:
[----:B------:R-:W-:Y:S05]  /*6610*/  BSYNC B0 ;  /* 0x0000000000007941 */ /* 0x000fea0003800000 */
.L_x_248:
        /* <DEDUP_REMOVED lines=9> */
.L_x_251:
[----:B------:R-:W-:Y:S05]  /*66b0*/  BSYNC B0 ;  /* 0x0000000000007941 */ /* 0x000fea0003800000 */
.L_x_250:
        /* <DEDUP_REMOVED lines=9> */
.L_x_253:
[----:B------:R-:W-:Y:S05]  /*6750*/  BSYNC B0 ;  /* 0x0000000000007941 */ /* 0x000fea0003800000 */
.L_x_252:
        /* <DEDUP_REMOVED lines=9> */
.L_x_255:
[----:B------:R-:W-:Y:S05]  /*67f0*/  BSYNC B0 ;  /* 0x0000000000007941 */ /* 0x000fea0003800000 */
.L_x_254:
        /* <DEDUP_REMOVED lines=9> */
.L_x_257:
[----:B------:R-:W-:Y:S05]  /*6890*/  BSYNC B0 ;  /* 0x0000000000007941 */ /* 0x000fea0003800000 */
.L_x_256:
        /* <DEDUP_REMOVED lines=9> */
.L_x_259:
[----:B------:R-:W-:Y:S05]  /*6930*/  BSYNC B0 ;  /* 0x0000000000007941 */ /* 0x000fea0003800000 */
.L_x_258:
        /* <DEDUP_REMOVED lines=9> */
.L_x_261:
[----:B------:R-:W-:Y:S05]  /*69d0*/  BSYNC B0 ;  /* 0x0000000000007941 */ /* 0x000fea0003800000 */
.L_x_260:
        /* <DEDUP_REMOVED lines=9> */
.L_x_263:
[----:B------:R-:W-:Y:S05]  /*6a70*/  BSYNC B0 ;  /* 0x0000000000007941 */ /* 0x000fea0003800000 */
.L_x_262:
        /* <DEDUP_REMOVED lines=9> */
.L_x_265:
[----:B------:R-:W-:Y:S05]  /*6b10*/  BSYNC B0 ;  /* 0x0000000000007941 */ /* 0x000fea0003800000 */
.L_x_264:
        /* <DEDUP_REMOVED lines=9> */
.L_x_267:
[----:B------:R-:W-:Y:S05]  /*6bb0*/  BSYNC B0 ;  /* 0x0000000000007941 */ /* 0x000fea0003800000 */
.L_x_266:
        /* <DEDUP_REMOVED lines=9> */
.L_x_269:
[----:B------:R-:W-:Y:S05]  /*6c50*/  BSYNC B0 ;  /* 0x0000000000007941 */ /* 0x000fea0003800000 */
.L_x_268:
        /* <DEDUP_REMOVED lines=9> */
.L_x_271:
[----:B------:R-:W-:Y:S05]  /*6cf0*/  BSYNC B0 ;  /* 0x0000000000007941 */ /* 0x000fea0003800000 */
.L_x_270:
        /* <DEDUP_REMOVED lines=9> */
.L_x_273:
[----:B------:R-:W-:Y:S05]  /*6d90*/  BSYNC B0 ;  /* 0x0000000000007941 */ /* 0x000fea0003800000 */
.L_x_272:
[----:B01--45:R-:W-:Y:S01]  /*6da0*/  IMAD.U32 R2, R88, 0x10000, RZ ;  /* 0x0001000058027824 */ /* 0x033fe200078e00ff */
        /* <DEDUP_REMOVED lines=8> */
.L_x_275:
[----:B------:R-:W-:Y:S05]  /*6e30*/  BSYNC B0 ;  /* 0x0000000000007941 */ /* 0x000fea0003800000 */
.L_x_274:
[----:B0----5:R-:W-:Y:S01]  /*6e40*/  IMAD.U32 R2, R88, 0x10000, RZ ;  /* 0x0001000058027824 */ /* 0x021fe200078e00ff */
[----:B------:R-:W-:Y:S01]  /*6e50*/  ISETP.GT.AND P1, PT, R0, 0x79, P1 ;  /* 0x000000790000780c */ /* 0x000fe20000f24270 */
[----:B------:R-:W-:Y:S02]  /*6e60*/  BSSY B0, `(.L_x_276) ;  /* 0x000000a000007945 */ /* 0x000fe40003800000 */
        /* <DEDUP_REMOVED lines=9> */
.L_x_277:
[----:B------:R-:W-:Y:S05]  /*6f00*/  BSYNC B0 ;  /* 0x0000000000007941 */ /* 0x000fea0003800000 */
.L_x_276:
[----:B-----5:R-:W-:-:S04]  /*6f10*/  IMAD.U32 R88, R88, 0x10000, RZ ;  /* 0x0001000058587824 */ /* 0x020fc800078e00ff */
[----:B------:R-:W-:-:S04]  /*6f20*/  FMUL R88, R88, R9 ;  /* 0x0000000958587220 */ /* 0x000fc80000400000 */
[----:B------:R-:W-:Y:S01]  /*6f30*/  FFMA R88, R87, R8, R88 ;  /* 0x0000000857587223 */ /* 0x000fe20000000058 */
[----:B------:R-:W-:Y:S06]  /*6f40*/  @!P1 EXIT ;  /* 0x000000000000994d */ /* 0x000fec0003800000 */
[----:B------:R-:W-:-:S05]  /*6f50*/  F2FP.BF16.F32.PACK_AB R88, RZ, R88 ;  /* 0x00000058ff58723e */ /* 0x000fca00000010ff */
[----:B------:R-:W-:Y:S01]  /*6f60*/  STG.E.U16 desc[UR12][R6.64+0xf2], R88 ;  /* 0x0000f25806007986 */ /* 0x000fe2000c10150c */
[----:B------:R-:W-:Y:S05]  /*6f70*/  EXIT ;  /* 0x000000000000794d */ /* 0x000fea0003800000 */
.L_x_27:
[----:B------:R-:W-:Y:S01]  /*6f80*/  ULDC.64 UR4, c[0x0][0x5c8] ;  /* 0x0001720000047ab9 */ /* 0x000fe20000000a00 */
[-C--:B------:R-:W-:Y:S01]  /*6f90*/  FMUL R88, R88, R8.reuse ;  /* 0x0000000858587220 */ /* 0x080fe20000400000 */
[----:B------:R-:W-:Y:S01]  /*6fa0*/  LEA R2, P1, R14, UR4, 0x1 ;  /* 0x000000040e027c11 */ /* 0x000fe2000f8208ff */
[----:B------:R-:W-:Y:S01]  /*6fb0*/  IMAD.SHL.U32 R9, R21, 0x2, RZ ;  /* 0x0000000215097824 */ /* 0x000fe200078e00ff */
[----:B------:R-:W-:Y:S01]  /*6fc0*/  ISETP.GT.AND P3, PT, R10, 0x8, PT ;  /* 0x000000080a00780c */ /* 0x000fe20003f64270 */
[-C--:B------:R-:W-:Y:S01]  /*6fd0*/  FMUL R89, R89, R8.reuse ;  /* 0x0000000859597220 */ /* 0x080fe20000400000 */
[----:B------:R-:W-:Y:S01]  /*6fe0*/  LEA.HI.X R3, R14, UR5, R19, 0x1, P1 ;  /* 0x000000050e037c11 */ /* 0x000fe200088f0c13 */
[----:B------:R-:W-:Y:S01]  /*6ff0*/  FMUL R90, R90, R8 ;  /* 0x000000085a5a7220 */ /* 0x000fe20000400000 */
[----:B------:R-:W-:Y:S01]  /*7000*/  F2FP.BF16.F32.PACK_AB R88, RZ, R88 ;  /* 0x00000058ff58723e */ /* 0x000fe200000010ff */
[-C--:B------:R-:W-:Y:S01]  /*7010*/  FMUL R91, R91, R8.reuse ;  /* 0x000000085b5b7220 */ /* 0x080fe20000400000 */
[----:B------:R-:W-:Y:S01]  /*7020*/  ISETP.GT.AND P4, PT, R0, 0x1, P2 ;  /* 0x000000010000780c */ /* 0x000fe20001784270 */
[-C--:B------:R-:W-:Y:S01]  /*7030*/  FMUL R92, R92, R8.reuse ;  /* 0x000000085c5c7220 */ /* 0x080fe20000400000 */
[----:B------:R-:W-:Y:S01]  /*7040*/  ISETP.GT.AND P1, PT, R0, RZ, P3 ;  /* 0x000000ff0000720c */ /* 0x000fe20001f24270 */
[----:B------:R-:W-:Y:S01]  /*7050*/  @P0 STG.E.U16 desc[UR12][R2.64], R88 ;  /* 0x0000005802000986 */ /* 0x000fe2000c10150c */
[----:B------:R-:W-:Y:S01]  /*7060*/  SHF.L.U64.HI R7, R21, 0x1, R20 ;  /* 0x0000000115077819 */ /* 0x000fe20000010214 */
[----:B------:R-:W-:Y:S01]  /*7070*/  FMUL R93, R93, R8 ;  /* 0x000000085d5d7220 */ /* 0x000fe20000400000 */
[----:B------:R-:W-:Y:S01]  /*7080*/  IADD3 R4, P0, R9, R2, RZ ;  /* 0x0000000209047210 */ /* 0x000fe20007f1e0ff */
[-C--:B------:R-:W-:Y:S01]  /*7090*/  FMUL R94, R94, R8.reuse ;  /* 0x000000085e5e7220 */ /* 0x080fe20000400000 */
[----:B------:R-:W-:Y:S01]  /*70a0*/  F2FP.BF16.F32.PACK_AB R89, RZ, R89 ;  /* 0x00000059ff59723e */ /* 0x000fe200000010ff */
[----:B------:R-:W-:Y:S01]  /*70b0*/  FMUL R95, R95, R8 ;  /* 0x000000085f5f7220 */ /* 0x000fe20000400000 */
[----:B------:R-:W-:Y:S01]  /*70c0*/  F2FP.BF16.F32.PACK_AB R90, RZ, R90 ;  /* 0x0000005aff5a723e */ /* 0x000fe200000010ff */
[----:B------:R-:W-:Y:S01]  /*70d0*/  IMAD.X R5, R7, 0x1, R3, P0 ;  /* 0x0000000107057824 */ /* 0x000fe200000e0603 */
[C---:B------:R-:W-:Y:S01]  /*70e0*/  ISETP.GT.AND P5, PT, R0.reuse, 0x8, P2 ;  /* 0x000000080000780c */ /* 0x040fe200017a4270 */
[----:B------:R-:W-:Y:S01]  /*70f0*/  @P4 STG.E.U16 desc[UR12][R2.64+0x2], R89 ;  /* 0x0000025902004986 */ /* 0x000fe2000c10150c */
[----:B------:R-:W-:Y:S01]  /*7100*/  ISETP.GT.AND P4, PT, R0, 0x1, P3 ;  /* 0x000000010000780c */ /* 0x000fe20001f84270 */
[-C--:B------:R-:W-:Y:S01]  /*7110*/  FMUL R96, R96, R8.reuse ;  /* 0x0000000860607220 */ /* 0x080fe20000400000 */
[----:B------:R-:W-:Y:S01]  /*7120*/  F2FP.BF16.F32.PACK_AB R91, RZ, R91 ;  /* 0x0000005bff5b723e */ /* 0x000fe200000010ff */
[----:B------:R-:W-:Y:S01]  /*7130*/  @P1 STG.E.U16 desc[UR12][R4.64], R90 ;  /* 0x0000005a04001986 */ /* 0x000fe2000c10150c */
[----:B------:R-:W-:Y:S01]  /*7140*/  ISETP.GT.AND P1, PT, R0, 0x9, P2 ;  /* 0x000000090000780c */ /* 0x000fe20001724270 */
[----:B------:R-:W-:Y:S01]  /*7150*/  FMUL R97, R97, R8 ;  /* 0x0000000861617220 */ /* 0x000fe20000400000 */
[----:B------:R-:W-:Y:S01]  /*7160*/  F2FP.BF16.F32.PACK_AB R92, RZ, R92 ;  /* 0x0000005cff5c723e */ /* 0x000fe200000010ff */
[-C--:B------:R-:W-:Y:S01]  /*7170*/  FMUL R98, R98, R8.reuse ;  /* 0x0000000862627220 */ /* 0x080fe20000400000 */
[----:B------:R-:W-:Y:S01]  /*7180*/  F2FP.BF16.F32.PACK_AB R93, RZ, R93 ;  /* 0x0000005dff5d723e */ /* 0x000fe200000010ff */
[-C--:B------:R-:W-:Y:S01]  /*7190*/  FMUL R99, R99, R8.reuse ;  /* 0x0000000863637220 */ /* 0x080fe20000400000 */
[----:B------:R-:W-:Y:S01]  /*71a0*/  ISETP.GT.AND P0, PT, R0, 0x8, P3 ;  /* 0x000000080000780c */ /* 0x000fe20001f04270 */
[----:B------:R-:W-:Y:S01]  /*71b0*/  FMUL R100, R100, R8 ;  /* 0x0000000864647220 */ /* 0x000fe20000400000 */
[----:B------:R-:W-:Y:S01]  /*71c0*/  F2FP.BF16.F32.PACK_AB R94, RZ, R94 ;  /* 0x0000005eff5e723e */ /* 0x000fe200000010ff */
[----:B------:R-:W-:Y:S01]  /*71d0*/  @P4 STG.E.U16 desc[UR12][R4.64+0x2], R91 ;  /* 0x0000025b04004986 */ /* 0x000fe2000c10150c */
[----:B------:R-:W-:Y:S01]  /*71e0*/  F2FP.BF16.F32.PACK_AB R95, RZ, R95 ;  /* 0x0000005fff5f723e */ /* 0x000fe200000010ff */
[-C--:B------:R-:W-:Y:S01]  /*71f0*/  FMUL R101, R101, R8.reuse ;  /* 0x0000000865657220 */ /* 0x080fe20000400000 */
[C---:B------:R-:W-:Y:S01]  /*7200*/  ISETP.GT.AND P4, PT, R0.reuse, 0x10, P2 ;  /* 0x000000100000780c */ /* 0x040fe20001784270 */
[----:B------:R-:W-:Y:S01]  /*7210*/  @P5 STG.E.U16 desc[UR12][R2.64+0x10], R92 ;  /* 0x0000105c02005986 */ /* 0x000fe2000c10150c */
[----:B------:R-:W-:Y:S01]  /*7220*/  ISETP.GT.AND P5, PT, R0, 0x10, P3 ;  /* 0x000000100000780c */ /* 0x000fe20001fa4270 */
[----:B------:R-:W-:Y:S01]  /*7230*/  FMUL R102, R102, R8 ;  /* 0x0000000866667220 */ /* 0x000fe20000400000 */
[----:B------:R-:W-:Y:S01]  /*7240*/  F2FP.BF16.F32.PACK_AB R96, RZ, R96 ;  /* 0x00000060ff60723e */ /* 0x000fe200000010ff */
[----:B------:R-:W-:Y:S01]  /*7250*/  @P1 STG.E.U16 desc[UR12][R2.64+0x12], R93 ;  /* 0x0000125d02001986 */ /* 0x000fe2000c10150c */
[C---:B------:R-:W-:Y:S01]  /*7260*/  ISETP.GT.AND P1, PT, R0.reuse, 0x9, P3 ;  /* 0x000000090000780c */ /* 0x040fe20001f24270 */
        /* <DEDUP_REMOVED lines=8> */
[----:B------:R-:W-:Y:S01]  /*72f0*/  FMUL R106, R106, R8 ;  /* 0x000000086a6a7220 */ /* 0x000fe20000400000 */
[----:B------:R-:W-:Y:S01]  /*7300*/  F2FP.BF16.F32.PACK_AB R100, RZ, R100 ;  /* 0x00000064ff64723e */ /* 0x000fe200000010ff */
[-C--:B------:R-:W-:Y:S01]  /*7310*/  FMUL R107, R107, R8.reuse ;  /* 0x000000086b6b7220 */ /* 0x080fe20000400000 */
[----:B------:R-:W-:Y:S01]  /*7320*/  F2FP.BF16.F32.PACK_AB R101, RZ, R101 ;  /* 0x00000065ff65723e */ /* 0x000fe200000010ff */
        /* <DEDUP_REMOVED lines=21> */
[----:B------:R-:W-:Y:S01]  /*7480*/  ISETP.GT.AND P4, PT, R0, 0x21, P2 ;  /* 0x000000210000780c */ /* 0x000fe20001784270 */
[-C--:B------:R-:W-:Y:S01]  /*7490*/  FMUL R113, R113, R8.reuse ;  /* 0x0000000871717220 */ /* 0x080fe20000400000 */
[----:B------:R-:W-:Y:S01]  /*74a0*/  F2FP.BF16.F32.PACK_AB R107, RZ, R107 ;  /* 0x0000006bff6b723e */ /* 0x000fe200000010ff */
        /* <DEDUP_REMOVED lines=102> */
[-C--:B------:R-:W-:Y:S01]  /*7b10*/  FMUL R144, R144, R8.reuse ;  /* 0x0000000890907220 */ /* 0x080fe20000400000 */
[----:B------:R-:W-:Y:S01]  /*7b20*/  ISETP.GT.AND P6, PT, R0, 0x68, P3 ;  /* 0x000000680000780c */ /* 0x000fe20001fc4270 */
[----:B------:R-:W-:Y:S01]  /*7b30*/  FMUL R145, R145, R8 ;  /* 0x0000000891917220 */ /* 0x000fe20000400000 */
[----:B------:R-:W-:Y:S01]  /*7b40*/  F2FP.BF16.F32.PACK_AB R138, RZ, R138 ;  /* 0x0000008aff8a723e */ /* 0x000fe200000010ff */
[-C--:B------:R-:W-:Y:S01]  /*7b50*/  FMUL R146, R146, R8.reuse ;  /* 0x0000000892927220 */ /* 0x080fe20000400000 */
[----:B------:R-:W-:Y:S01]  /*7b60*/  F2FP.BF16.F32.PACK_AB R139, RZ, R139 ;  /* 0x0000008bff8b723e */ /* 0x000fe200000010ff */
[----:B------:R-:W-:Y:S01]  /*7b70*/  @P1 STG.E.U16 desc[UR12][R4.64+0x80], R122 ;  /* 0x0000807a04001986 */ /* 0x000fe2000c10150c */
[C---:B------:R-:W-:Y:S01]  /*7b80*/  ISETP.GT.AND P1, PT, R0.reuse, 0x48, P3 ;  /* 0x000000480000780c */ /* 0x040fe20001f24270 */
[----:B------:R-:W-:Y:S01]  /*7b90*/  FMUL R147, R147, R8 ;  /* 0x0000000893937220 */ /* 0x000fe20000400000 */
[----:B------:R-:W-:Y:S01]  /*7ba0*/  F2FP.BF16.F32.PACK_AB R140, RZ, R140 ;  /* 0x0000008cff8c723e */ /* 0x000fe200000010ff */
[----:B------:R-:W-:Y:S01]  /*7bb0*/  @P4 STG.E.U16 desc[UR12][R4.64+0x82], R123 ;  /* 0x0000827b04004986 */ /* 0x000fe2000c10150c */
[----:B------:R-:W-:Y:S01]  /*7bc0*/  ISETP.GT.AND P4, PT, R0, 0x49, P3 ;  /* 0x000000490000780c */ /* 0x000fe20001f84270 */
[----:B------:R-:W-:Y:S01]  /*7bd0*/  FMUL R148, R148, R8 ;  /* 0x0000000894947220 */ /* 0x000fe20000400000 */
[----:B------:R-:W-:Y:S01]  /*7be0*/  F2FP.BF16.F32.PACK_AB R141, RZ, R141 ;  /* 0x0000008dff8d723e */ /* 0x000fe200000010ff */
[----:B------:R-:W-:Y:S01]  /*7bf0*/  @P0 STG.E.U16 desc[UR12][R2.64+0x90], R124 ;  /* 0x0000907c02000986 */ /* 0x000fe2000c10150c */
[----:B------:R-:W-:Y:S01]  /*7c00*/  ISETP.GT.AND P0, PT, R0, 0x50, P3 ;  /* 0x000000500000780c */ /* 0x000fe20001f04270 */
[----:B------:R-:W-:Y:S01]  /*7c10*/  IMAD.SHL.U32 R15, R16, 0x2, RZ ;  /* 0x00000002100f7824 */ /* 0x000fe200078e00ff */
        /* <DEDUP_REMOVED lines=26> */
[----:B------:R-:W-:Y:S01]  /*7dc0*/  SHF.L.U64.HI R13, R16, 0x1, R11 ;  /* 0x00000001100d7819 */ /* 0x000fe2000001020b */
[-C--:B------:R-:W-:Y:S01]  /*7dd0*/  FMUL R28, R28, R8.reuse ;  /* 0x000000081c1c7220 */ /* 0x080fe20000400000 */
[----:B------:R-:W-:Y:S01]  /*7de0*/  F2FP.BF16.F32.PACK_AB R149, RZ, R149 ;  /* 0x00000095ff95723e */ /* 0x000fe200000010ff */
        /* <DEDUP_REMOVED lines=31> */
[----:B------:R-:W-:Y:S01]  /*7fe0*/  ISETP.GT.AND P5, PT, R0, 0x69, P2 ;  /* 0x000000690000780c */ /* 0x000fe200017a4270 */
[-C--:B------:R-:W-:Y:S01]  /*7ff0*/  FMUL R38, R38, R8.reuse ;  /* 0x0000000826267220 */ /* 0x080fe20000400000 */
[----:B------:R-:W-:Y:S01]  /*8000*/  F2FP.BF16.F32.PACK_AB R31, RZ, R31 ;  /* 0x0000001fff1f723e */ /* 0x000fe200000010ff */
[----:B------:R-:W-:Y:S01]  /*8010*/  @P1 STG.E.U16 desc[UR12][R4.64+0xc0], R138 ;  /* 0x0000c08a04001986 */ /* 0x000fe2000c10150c */
[C---:B------:R-:W-:Y:S01]  /*8020*/  ISETP.GT.AND P1, PT, R10.reuse, 0x40, PT ;  /* 0x000000400a00780c */ /* 0x040fe20003f24270 */
[----:B------:R-:W-:Y:S01]  /*8030*/  FMUL R39, R39, R8 ;  /* 0x0000000827277220 */ /* 0x000fe20000400000 */
[----:B------:R-:W-:Y:S01]  /*8040*/  F2FP.BF16.F32.PACK_AB R32, RZ, R32 ;  /* 0x00000020ff20723e */ /* 0x000fe200000010ff */
[----:B------:R-:W-:Y:S01]  /*8050*/  @P0 STG.E.U16 desc[UR12][R4.64+0xc2], R139 ;  /* 0x0000c28b04000986 */ /* 0x000fe2000c10150c */
[----:B------:R-:W-:Y:S01]  /*8060*/  ISETP.GT.AND P0, PT, R10, 0x48, PT ;  /* 0x000000480a00780c */ /* 0x000fe20003f04270 */
        /* <DEDUP_REMOVED lines=17> */
[C---:B------:R-:W-:Y:S01]  /*8180*/  ISETP.GT.AND P4, PT, R0.reuse, 0x78, P2 ;  /* 0x000000780000780c */ /* 0x040fe20001784270 */
[-C--:B------:R-:W-:Y:S01]  /*8190*/  FMUL R45, R45, R8.reuse ;  /* 0x000000082d2d7220 */ /* 0x080fe20000400000 */
[C---:B------:R-:W-:Y:S01]  /*81a0*/  ISETP.GT.AND P2, PT, R0.reuse, 0x79, P2 ;  /* 0x000000790000780c */ /* 0x040fe20001744270 */
        /* <DEDUP_REMOVED lines=15> */
[----:B------:R-:W-:Y:S01]  /*82a0*/  IADD3 R10, P5, R15, R2, RZ ;  /* 0x000000020f0a7210 */ /* 0x000fe20007fbe0ff */
[----:B------:R-:W-:Y:S01]  /*82b0*/  FMUL R51, R51, R8 ;  /* 0x0000000833337220 */ /* 0x000fe20000400000 */
[----:B------:R-:W-:Y:S01]  /*82c0*/  F2FP.BF16.F32.PACK_AB R43, RZ, R43 ;  /* 0x0000002bff2b723e */ /* 0x000fe200000010ff */
[----:B------:R-:W-:Y:S01]  /*82d0*/  @P6 STG.E.U16 desc[UR12][R4.64+0xe2], R147 ;  /* 0x0000e29304006986 */ /* 0x000fe2000c10150c */
[----:B------:R-:W-:Y:S01]  /*82e0*/  F2FP.BF16.F32.PACK_AB R44, RZ, R44 ;  /* 0x0000002cff2c723e */ /* 0x000fe200000010ff */
[----:B------:R-:W-:Y:S01]  /*82f0*/  IMAD.X R11, R13, 0x1, R3, P5 ;  /* 0x000000010d0b7824 */ /* 0x000fe200028e0603 */
[----:B------:R-:W-:Y:S01]  /*8300*/  IADD3 R12, P5, P6, R9, R2, R15 ;  /* 0x00000002090c7210 */ /* 0x000fe20007ebe00f */
[----:B------:R-:W-:Y:S01]  /*8310*/  @P4 STG.E.U16 desc[UR12][R2.64+0xf0], R148 ;  /* 0x0000f09402004986 */ /* 0x000fe2000c10150c */
[----:B------:R-:W-:Y:S01]  /*8320*/  ISETP.GT.AND P4, PT, R0, 0x78, P3 ;  /* 0x000000780000780c */ /* 0x000fe20001f84270 */
[-C--:B------:R-:W-:Y:S01]  /*8330*/  FMUL R52, R52, R8.reuse ;  /* 0x0000000834347220 */ /* 0x080fe20000400000 */
[C---:B------:R-:W-:Y:S01]  /*8340*/  ISETP.GT.AND P3, PT, R0.reuse, 0x79, P3 ;  /* 0x000000790000780c */ /* 0x040fe20001f64270 */
[----:B------:R0:W-:Y:S01]  /*8350*/  @P2 STG.E.U16 desc[UR12][R2.64+0xf2], R149 ;  /* 0x0000f29502002986 */ /* 0x0001e2000c10150c */
[----:B------:R-:W-:Y:S01]  /*8360*/  IADD3.X R13, R7, R3, R13, P5, P6 ;  /* 0x00000003070d7210 */ /* 0x000fe20002fec40d */
[-C--:B------:R-:W-:Y:S01]  /*8370*/  FMUL R53, R53, R8.reuse ;  /* 0x0000000835357220 */ /* 0x080fe20000400000 */
[----:B------:R-:W-:Y:S01]  /*8380*/  ISETP.GT.AND P5, PT, R0, 0x1, P1 ;  /* 0x000000010000780c */ /* 0x000fe20000fa4270 */
[-C--:B------:R-:W-:Y:S01]  /*8390*/  FMUL R54, R54, R8.reuse ;  /* 0x0000000836367220 */ /* 0x080fe20000400000 */
[----:B------:R-:W-:Y:S01]  /*83a0*/  ISETP.GT.AND P2, PT, R0, RZ, P0 ;  /* 0x000000ff0000720c */ /* 0x000fe20000744270 */
[-C--:B------:R-:W-:Y:S01]  /*83b0*/  FMUL R55, R55, R8.reuse ;  /* 0x0000000837377220 */ /* 0x080fe20000400000 */
[----:B------:R-:W-:Y:S01]  /*83c0*/  F2FP.BF16.F32.PACK_AB R45, RZ, R45 ;  /* 0x0000002dff2d723e */ /* 0x000fe200000010ff */
[----:B------:R-:W-:Y:S01]  /*83d0*/  FMUL R56, R56, R8 ;  /* 0x0000000838387220 */ /* 0x000fe20000400000 */
[----:B------:R-:W-:Y:S01]  /*83e0*/  F2FP.BF16.F32.PACK_AB R46, RZ, R46 ;  /* 0x0000002eff2e723e */ /* 0x000fe200000010ff */
[----:B------:R-:W-:Y:S01]  /*83f0*/  FMUL R57, R57, R8 ;  /* 0x0000000839397220 */ /* 0x000fe20000400000 */
[----:B------:R-:W-:Y:S01]  /*8400*/  F2FP.BF16.F32.PACK_AB R47, RZ, R47 ;  /* 0x0000002fff2f723e */ /* 0x000fe200000010ff */
[----:B0-----:R-:W-:Y:S01]  /*8410*/  @P4 IMAD.MOV.U32 R2, RZ, RZ, R4 ;  /* 0x000000ffff024224 */ /* 0x001fe200078e0004 */
[----:B------:R-:W-:Y:S01]  /*8420*/  F2FP.BF16.F32.PACK_AB R48, RZ, R48 ;  /* 0x00000030ff30723e */ /* 0x000fe200000010ff */
[----:B------:R-:W-:Y:S01]  /*8430*/  @P4 IMAD.MOV.U32 R3, RZ, RZ, R5 ;  /* 0x000000ffff034224 */ /* 0x000fe200078e0005 */
[----:B------:R-:W-:Y:S01]  /*8440*/  F2FP.BF16.F32.PACK_AB R49, RZ, R49 ;  /* 0x00000031ff31723e */ /* 0x000fe200000010ff */
[----:B------:R-:W-:Y:S01]  /*8450*/  FMUL R58, R58, R8 ;  /* 0x000000083a3a7220 */ /* 0x000fe20000400000 */
[----:B------:R-:W-:Y:S01]  /*8460*/  F2FP.BF16.F32.PACK_AB R50, RZ, R50 ;  /* 0x00000032ff32723e */ /* 0x000fe200000010ff */
[-C--:B------:R-:W-:Y:S01]  /*8470*/  FMUL R59, R59, R8.reuse ;  /* 0x000000083b3b7220 */ /* 0x080fe20000400000 */
[----:B------:R0:W-:Y:S01]  /*8480*/  @P4 STG.E.U16 desc[UR12][R2.64+0xf0], R150 ;  /* 0x0000f09602004986 */ /* 0x0001e2000c10150c */
[----:B------:R-:W-:Y:S01]  /*8490*/  ISETP.GT.AND P4, PT, R0, RZ, P1 ;  /* 0x000000ff0000720c */ /* 0x000fe20000f84270 */
[-C--:B------:R-:W-:Y:S01]  /*84a0*/  FMUL R60, R60, R8.reuse ;  /* 0x000000083c3c7220 */ /* 0x080fe20000400000 */
[----:B------:R-:W-:Y:S01]  /*84b0*/  F2FP.BF16.F32.PACK_AB R51, RZ, R51 ;  /* 0x00000033ff33723e */ /* 0x000fe200000010ff */
[----:B------:R-:W-:Y:S01]  /*84c0*/  @P3 STG.E.U16 desc[UR12][R4.64+0xf2], R151 ;  /* 0x0000f29704003986 */ /* 0x000fe2000c10150c */
[----:B------:R-:W-:Y:S01]  /*84d0*/  IADD3 R6, P3, R10, R9, RZ ;  /* 0x000000090a067210 */ /* 0x000fe20007f7e0ff */
[----:B------:R-:W-:Y:S01]  /*84e0*/  FMUL R61, R61, R8 ;  /* 0x000000083d3d7220 */ /* 0x000fe20000400000 */
[----:B------:R-:W-:Y:S01]  /*84f0*/  F2FP.BF16.F32.PACK_AB R52, RZ, R52 ;  /* 0x00000034ff34723e */ /* 0x000fe200000010ff */
[----:B------:R-:W-:Y:S01]  /*8500*/  @P5 STG.E.U16 desc[UR12][R10.64+0x2], R25 ;  /* 0x000002190a005986 */ /* 0x000fe2000c10150c */
[C---:B------:R-:W-:Y:S01]  /*8510*/  ISETP.GT.AND P5, PT, R0.reuse, 0x9, P1 ;  /* 0x000000090000780c */ /* 0x040fe20000fa4270 */
[----:B------:R-:W-:Y:S01]  /*8520*/  IMAD.X R7, R11, 0x1, R7, P3 ;  /* 0x000000010b077824 */ /* 0x000fe200018e0607 */
        /* <DEDUP_REMOVED lines=13> */
[----:B0-----:R-:W-:Y:S01]  /*8600*/  @P3 IMAD.MOV.U32 R2, RZ, RZ, R6 ;  /* 0x000000ffff023224 */ /* 0x001fe200078e0006 */
[----:B------:R-:W-:Y:S01]  /*8610*/  F2FP.BF16.F32.PACK_AB R57, RZ, R57 ;  /* 0x00000039ff39723e */ /* 0x000fe200000010ff */
[----:B------:R-:W-:Y:S01]  /*8620*/  @P3 IMAD.MOV.U32 R3, RZ, RZ, R7 ;  /* 0x000000ffff033224 */ /* 0x000fe200078e0007 */
[----:B------:R-:W-:Y:S01]  /*8630*/  F2FP.BF16.F32.PACK_AB R58, RZ, R58 ;  /* 0x0000003aff3a723e */ /* 0x000fe200000010ff */
[-C--:B------:R-:W-:Y:S01]  /*8640*/  FMUL R66, R66, R8.reuse ;  /* 0x0000000842427220 */ /* 0x080fe20000400000 */
[----:B------:R-:W-:Y:S01]  /*8650*/  F2FP.BF16.F32.PACK_AB R59, RZ, R59 ;  /* 0x0000003bff3b723e */ /* 0x000fe200000010ff */
[-C--:B------:R-:W-:Y:S01]  /*8660*/  FMUL R67, R67, R8.reuse ;  /* 0x0000000843437220 */ /* 0x080fe20000400000 */
[----:B------:R0:W-:Y:S01]  /*8670*/  @P3 STG.E.U16 desc[UR12][R2.64+0x2], R27 ;  /* 0x0000021b02003986 */ /* 0x0001e2000c10150c */
        /* <DEDUP_REMOVED lines=21> */
[----:B------:R-:W-:Y:S01]  /*87d0*/  FMUL R73, R73, R8 ;  /* 0x0000000849497220 */ /* 0x000fe20000400000 */
[----:B------:R-:W-:Y:S01]  /*87e0*/  F2FP.BF16.F32.PACK_AB R65, RZ, R65 ;  /* 0x00000041ff41723e */ /* 0x000fe200000010ff */
[----:B------:R-:W-:Y:S01]  /*87f0*/  @P5 STG.E.U16 desc[UR12][R10.64+0x22], R33 ;  /* 0x000022210a005986 */ /* 0x000fe2000c10150c */
[----:B------:R-:W-:Y:S01]  /*8800*/  ISETP.GT.AND P5, PT, R0, 0x19, P1 ;  /* 0x000000190000780c */ /* 0x000fe20000fa4270 */
[--C-:B0-----:R-:W-:Y:S01]  /*8810*/  @P2 IMAD.MOV.U32 R2, RZ, RZ, R12.reuse ;  /* 0x000000ffff022224 */ /* 0x101fe200078e000c */
[----:B------:R-:W-:Y:S01]  /*8820*/  F2FP.BF16.F32.PACK_AB R66, RZ, R66 ;  /* 0x00000042ff42723e */ /* 0x000fe200000010ff */
[--C-:B------:R-:W-:Y:S01]  /*8830*/  @P2 IMAD.MOV.U32 R3, RZ, RZ, R13.reuse ;  /* 0x000000ffff032224 */ /* 0x100fe200078e000d */
[----:B------:R-:W-:Y:S01]  /*8840*/  F2FP.BF16.F32.PACK_AB R67, RZ, R67 ;  /* 0x00000043ff43723e */ /* 0x000fe200000010ff */
[----:B------:R-:W-:Y:S01]  /*8850*/  FMUL R74, R74, R8 ;  /* 0x000000084a4a7220 */ /* 0x000fe20000400000 */
[----:B------:R-:W-:Y:S01]  /*8860*/  F2FP.BF16.F32.PACK_AB R68, RZ, R68 ;  /* 0x00000044ff44723e */ /* 0x000fe200000010ff */
[-C--:B------:R-:W-:Y:S01]  /*8870*/  FMUL R75, R75, R8.reuse ;  /* 0x000000084b4b7220 */ /* 0x080fe20000400000 */
[----:B------:R0:W-:Y:S01]  /*8880*/  @P2 STG.E.U16 desc[UR12][R2.64+0x20], R34 ;  /* 0x0000202202002986 */ /* 0x0001e2000c10150c */
        /* <DEDUP_REMOVED lines=9> */
[----:B------:R-:W-:Y:S01]  /*8920*/  FMUL R80, R80, R8 ;  /* 0x0000000850507220 */ /* 0x000fe20000400000 */
[----:B------:R-:W-:Y:S01]  /*8930*/  F2FP.BF16.F32.PACK_AB R73, RZ, R73 ;  /* 0x00000049ff49723e */ /* 0x000fe200000010ff */
[--C-:B0-----:R-:W-:Y:S01]  /*8940*/  @P3 IMAD.MOV.U32 R2, RZ, RZ, R12.reuse ;  /* 0x000000ffff023224 */ /* 0x101fe200078e000c */
[----:B------:R-:W-:Y:S01]  /*8950*/  F2FP.BF16.F32.PACK_AB R74, RZ, R74 ;  /* 0x0000004aff4a723e */ /* 0x000fe200000010ff */
[--C-:B------:R-:W-:Y:S01]  /*8960*/  @P3 IMAD.MOV.U32 R3, RZ, RZ, R13.reuse ;  /* 0x000000ffff033224 */ /* 0x100fe200078e000d */
[----:B------:R-:W-:Y:S01]  /*8970*/  ISETP.GT.AND P6, PT, R0, 0x68, P0 ;  /* 0x000000680000780c */ /* 0x000fe200007c4270 */
[-C--:B------:R-:W-:Y:S01]  /*8980*/  FMUL R81, R81, R8.reuse ;  /* 0x0000000851517220 */ /* 0x080fe20000400000 */
[----:B------:R-:W-:Y:S01]  /*8990*/  F2FP.BF16.F32.PACK_AB R75, RZ, R75 ;  /* 0x0000004bff4b723e */ /* 0x000fe200000010ff */
[-C--:B------:R-:W-:Y:S01]  /*89a0*/  FMUL R82, R82, R8.reuse ;  /* 0x0000000852527220 */ /* 0x080fe20000400000 */
[----:B------:R0:W-:Y:S01]  /*89b0*/  @P3 STG.E.U16 desc[UR12][R2.64+0x22], R35 ;  /* 0x0000222302003986 */ /* 0x0001e2000c10150c */
        /* <DEDUP_REMOVED lines=17> */
[----:B------:R-:W-:Y:S01]  /*8ad0*/  FMUL R8, R87, R8 ;  /* 0x0000000857087220 */ /* 0x000fe20000400000 */
[----:B------:R0:W-:Y:S01]  /*8ae0*/  @P2 STG.E.U16 desc[UR12][R2.64+0x30], R38 ;  /* 0x0000302602002986 */ /* 0x0001e2000c10150c */
[----:B------:R-:W-:-:S02]  /*8af0*/  ISETP.GT.AND P2, PT, R0, 0x20, P0 ;  /* 0x000000200000780c */ /* 0x000fc40000744270 */
[----:B------:R-:W-:Y:S02]  /*8b00*/  F2FP.BF16.F32.PACK_AB R82, RZ, R82 ;  /* 0x00000052ff52723e */ /* 0x000fe400000010ff */
[----:B------:R-:W-:Y:S02]  /*8b10*/  F2FP.BF16.F32.PACK_AB R83, RZ, R83 ;  /* 0x00000053ff53723e */ /* 0x000fe400000010ff */
[----:B------:R-:W-:Y:S02]  /*8b20*/  F2FP.BF16.F32.PACK_AB R84, RZ, R84 ;  /* 0x00000054ff54723e */ /* 0x000fe400000010ff */
[----:B------:R-:W-:Y:S02]  /*8b30*/  F2FP.BF16.F32.PACK_AB R85, RZ, R85 ;  /* 0x00000055ff55723e */ /* 0x000fe400000010ff */
[----:B------:R-:W-:Y:S01]  /*8b40*/  F2FP.BF16.F32.PACK_AB R86, RZ, R86 ;  /* 0x00000056ff56723e */ /* 0x000fe200000010ff */
[----:B0-----:R-:W-:Y:S02]  /*8b50*/  @P3 IMAD.MOV.U32 R2, RZ, RZ, R12 ;  /* 0x000000ffff023224 */ /* 0x001fe400078e000c */
[----:B------:R-:W-:-:S05]  /*8b60*/  @P3 IMAD.MOV.U32 R3, RZ, RZ, R13 ;  /* 0x000000ffff033224 */ /* 0x000fca00078e000d */
[----:B------:R0:W-:Y:S01]  /*8b70*/  @P3 STG.E.U16 desc[UR12][R2.64+0x32], R39 ;  /* 0x0000322702003986 */ /* 0x0001e2000c10150c */
[----:B------:R-:W-:-:S03]  /*8b80*/  ISETP.GT.AND P3, PT, R0, 0x21, P0 ;  /* 0x000000210000780c */ /* 0x000fc60000764270 */
[----:B------:R-:W-:Y:S01]  /*8b90*/  @P4 STG.E.U16 desc[UR12][R10.64+0x40], R40 ;  /* 0x000040280a004986 */ /* 0x000fe2000c10150c */
[----:B------:R-:W-:-:S03]  /*8ba0*/  ISETP.GT.AND P4, PT, R0, 0x28, P1 ;  /* 0x000000280000780c */ /* 0x000fc60000f84270 */
[----:B------:R-:W-:Y:S01]  /*8bb0*/  @P5 STG.E.U16 desc[UR12][R10.64+0x42], R41 ;  /* 0x000042290a005986 */ /* 0x000fe2000c10150c */
[----:B------:R-:W-:Y:S01]  /*8bc0*/  ISETP.GT.AND P5, PT, R0, 0x29, P1 ;  /* 0x000000290000780c */ /* 0x000fe20000fa4270 */
[----:B0-----:R-:W-:Y:S02]  /*8bd0*/  @P2 IMAD.MOV.U32 R2, RZ, RZ, R12 ;  /* 0x000000ffff022224 */ /* 0x001fe400078e000c */
[----:B------:R-:W-:-:S05]  /*8be0*/  @P2 IMAD.MOV.U32 R3, RZ, RZ, R13 ;  /* 0x000000ffff032224 */ /* 0x000fca00078e000d */
[----:B------:R0:W-:Y:S01]  /*8bf0*/  @P2 STG.E.U16 desc[UR12][R2.64+0x40], R42 ;  /* 0x0000402a02002986 */ /* 0x0001e2000c10150c */
[----:B------:R-:W-:Y:S01]  /*8c00*/  ISETP.GT.AND P2, PT, R0, 0x28, P0 ;  /* 0x000000280000780c */ /* 0x000fe20000744270 */
        /* <DEDUP_REMOVED lines=111> */
[C---:B------:R-:W-:Y:S02]  /*9300*/  ISETP.GT.AND P3, PT, R0.reuse, 0x78, P1 ;  /* 0x000000780000780c */ /* 0x040fe40000f64270 */
[C---:B------:R-:W-:Y:S01]  /*9310*/  ISETP.GT.AND P1, PT, R0.reuse, 0x79, P1 ;  /* 0x000000790000780c */ /* 0x040fe20000f24270 */
[----:B------:R-:W-:Y:S01]  /*9320*/  @P4 STG.E.U16 desc[UR12][R10.64+0xe0], R80 ;  /* 0x0000e0500a004986 */ /* 0x000fe2000c10150c */
[C---:B------:R-:W-:Y:S02]  /*9330*/  ISETP.GT.AND P4, PT, R0.reuse, 0x71, P0 ;  /* 0x000000710000780c */ /* 0x040fe40000784270 */
[----:B------:R-:W-:Y:S01]  /*9340*/  ISETP.GT.AND P0, PT, R0, 0x79, P0 ;  /* 0x000000790000780c */ /* 0x000fe20000704270 */
[----:B------:R-:W-:Y:S01]  /*9350*/  @P2 STG.E.U16 desc[UR12][R10.64+0xe2], R81 ;  /* 0x0000e2510a002986 */ /* 0x000fe2000c10150c */
[----:B0-----:R-:W-:Y:S02]  /*9360*/  @P5 IMAD.MOV.U32 R2, RZ, RZ, R12 ;  /* 0x000000ffff025224 */ /* 0x001fe400078e000c */
[----:B------:R-:W-:-:S05]  /*9370*/  @P5 IMAD.MOV.U32 R3, RZ, RZ, R13 ;  /* 0x000000ffff035224 */ /* 0x000fca00078e000d */
[----:B------:R0:W-:Y:S02]  /*9380*/  @P5 STG.E.U16 desc[UR12][R2.64+0xe0], R82 ;  /* 0x0000e05202005986 */ /* 0x0001e4000c10150c */
[----:B0-----:R-:W-:Y:S02]  /*9390*/  @P4 IMAD.MOV.U32 R2, RZ, RZ, R12 ;  /* 0x000000ffff024224 */ /* 0x001fe400078e000c */
[----:B------:R-:W-:-:S05]  /*93a0*/  @P4 IMAD.MOV.U32 R3, RZ, RZ, R13 ;  /* 0x000000ffff034224 */ /* 0x000fca00078e000d */
[----:B------:R0:W-:Y:S04]  /*93b0*/  @P4 STG.E.U16 desc[UR12][R2.64+0xe2], R83 ;  /* 0x0000e25302004986 */ /* 0x0001e8000c10150c */
[----:B------:R1:W-:Y:S04]  /*93c0*/  @P3 STG.E.U16 desc[UR12][R10.64+0xf0], R84 ;  /* 0x0000f0540a003986 */ /* 0x0003e8000c10150c */
[----:B------:R1:W-:Y:S01]  /*93d0*/  @P1 STG.E.U16 desc[UR12][R10.64+0xf2], R85 ;  /* 0x0000f2550a001986 */ /* 0x0003e2000c10150c */
[----:B0-----:R-:W-:Y:S02]  /*93e0*/  @P6 IMAD.MOV.U32 R2, RZ, RZ, R12 ;  /* 0x000000ffff026224 */ /* 0x001fe400078e000c */
[----:B------:R-:W-:-:S05]  /*93f0*/  @P6 IMAD.MOV.U32 R3, RZ, RZ, R13 ;  /* 0x000000ffff036224 */ /* 0x000fca00078e000d */
[----:B------:R1:W-:Y:S01]  /*9400*/  @P6 STG.E.U16 desc[UR12][R2.64+0xf0], R86 ;  /* 0x0000f05602006986 */ /* 0x0003e2000c10150c */
[----:B------:R-:W-:Y:S05]  /*9410*/  @!P0 EXIT ;  /* 0x000000000000894d */ /* 0x000fea0003800000 */
[----:B------:R-:W-:-:S05]  /*9420*/  F2FP.BF16.F32.PACK_AB R8, RZ, R8 ;  /* 0x00000008ff08723e */ /* 0x000fca00000010ff */
[----:B------:R-:W-:Y:S01]  /*9430*/  STG.E.U16 desc[UR12][R12.64+0xf2], R8 ;  /* 0x0000f2080c007986 */ /* 0x000fe2000c10150c */
[----:B------:R-:W-:Y:S05]  /*9440*/  EXIT ;  /* 0x000000000000794d */ /* 0x000fea0003800000 */
.L_x_13:
[----:B------:R-:W-:-:S13]  /*9450*/  ISETP.NE.AND P0, PT, R5, RZ, PT ;  /* 0x000000ff0500720c */ /* 0x000fda0003f05270 */
[----:B------:R-:W-:Y:S05]  /*9460*/  @P0 EXIT ;  /* 0x000000000000094d */ /* 0x000fea0003800000 */
[----:B------:R-:W-:Y:S01]  /*9470*/  ELECT P0, URZ, PT ;  /* 0x00000000003f782f */ /* 0x000fe20003800000 */
[----:B------:R-:W-:-:S12]  /*9480*/  BSSY B0, `(.L_x_278) ;  /* 0x000007b000007945 */ /* 0x000fd80003800000 */
[----:B------:R-:W-:Y:S05]  /*9490*/  @!P0 BRA `(.L_x_279) ;  /* 0x0000000400e48947 */ /* 0x000fea0003800000 */
[----:B------:R-:W-:-:S13]  /*94a0*/  ISETP.GE.AND P0, PT, R3, 0x1, PT ;  /* 0x000000010300780c */ /* 0x000fda0003f06270 */
[----:B------:R-:W-:Y:S05]  /*94b0*/  @!P0 BRA `(.L_x_279) ;  /* 0x0000000400dc8947 */ /* 0x000fea0003800000 */
[----:B------:R-:W0:Y:S01]  /*94c0*/  S2R R18, SR_CgaCtaId ;  /* 0x0000000000127919 */ /* 0x000e220000008800 */
[----:B------:R-:W-:Y:S01]  /*94d0*/  IMAD.SHL.U32 R15, R12, 0x80, RZ ;  /* 0x000000800c0f7824 */ /* 0x000fe200078e00ff */
[----:B------:R-:W-:Y:S01]  /*94e0*/  ULDC UR4, c[0x0][0x384] ;  /* 0x0000e10000047ab9 */ /* 0x000fe20000000800 */
[----:B------:R-:W-:Y:S01]  /*94f0*/  IMAD R0, R16, R17, RZ ;  /* 0x0000001110007224 */ /* 0x000fe200078e02ff */
[----:B------:R-:W-:Y:S01]  /*9500*/  LOP3.LUT P0, RZ, R11, 0x1f, RZ, 0xc0, !PT ;  /* 0x0000001f0bff7812 */ /* 0x000fe2000780c0ff */
[----:B------:R-:W-:Y:S01]  /*9510*/  IMAD.HI.U32 R5, R15, UR4, RZ ;  /* 0x000000040f057c27 */ /* 0x000fe2000f8e00ff */
[----:B------:R-:W-:Y:S01]  /*9520*/  ULDC UR5, c[0x0][0x388] ;  /* 0x0000e20000057ab9 */ /* 0x000fe20000000800 */
[C---:B------:R-:W-:Y:S02]  /*9530*/  ISETP.NE.AND P1, PT, R14.reuse, RZ, PT ;  /* 0x000000ff0e00720c */ /* 0x040fe40003f25270 */
[----:B------:R-:W-:Y:S01]  /*9540*/  CS2R R10, SRZ ;  /* 0x00000000000a7805 */ /* 0x000fe2000001ff00 */
[----:B------:R-:W-:Y:S01]  /*9550*/  IMAD.SHL.U32 R21, R13, 0x80, RZ ;  /* 0x000000800d157824 */ /* 0x000fe200078e00ff */
[----:B------:R-:W-:Y:S01]  /*9560*/  ISETP.NE.OR P0, PT, R14, RZ, !P0 ;  /* 0x000000ff0e00720c */ /* 0x000fe20004705670 */
[----:B-----5:R-:W-:Y:S01]  /*9570*/  IMAD R8, R7, R0, 0x1 ;  /* 0x0000000107087424 */ /* 0x020fe200078e0200 */
[----:B------:R-:W-:Y:S01]  /*9580*/  LOP3.LUT R24, R2, 0x2, RZ, 0xfc, !PT ;  /* 0x0000000202187812 */ /* 0x000fe200078efcff */
[----:B------:R-:W-:Y:S01]  /*9590*/  IMAD.MOV.U32 R6, RZ, RZ, 0x1 ;  /* 0x00000001ff067424 */ /* 0x000fe200078e00ff */
[----:B------:R-:W-:Y:S01]  /*95a0*/  SHF.R.U32.HI R5, RZ, UR5, R5 ;  /* 0x00000005ff057c19 */ /* 0x000fe20008011605 */
[----:B---3--:R-:W-:-:S02]  /*95b0*/  IMAD.MOV.U32 R9, RZ, RZ, RZ ;  /* 0x000000ffff097224 */ /* 0x008fc400078e00ff */
[----:B------:R-:W-:Y:S02]  /*95c0*/  IMAD.MOV.U32 R12, RZ, RZ, RZ ;  /* 0x000000ffff0c7224 */ /* 0x000fe400078e00ff */
[----:B------:R-:W-:Y:S02]  /*95d0*/  VIADD R23, R21, 0x40 ;  /* 0x0000004015177836 */ /* 0x000fe40000000000 */
[C---:B0-----:R-:W-:Y:S02]  /*95e0*/  IMAD.SHL.U32 R4, R18.reuse, 0x800, RZ ;  /* 0x0000080012047824 */ /* 0x041fe400078e00ff */
[----:B------:R-:W-:-:S03]  /*95f0*/  IMAD.SHL.U32 R0, R18, 0x20, RZ ;  /* 0x0000002012007824 */ /* 0x000fc600078e00ff */
[----:B------:R-:W-:-:S07]  /*9600*/  LOP3.LUT R4, R4, 0x800, RZ, 0xc0, !PT ;  /* 0x0000080004047812 */ /* 0x000fce00078ec0ff */
.L_x_283:
[----:B------:R-:W0:Y:S01]  /*9610*/  S2R R14, SR_CgaCtaId ;  /* 0x00000000000e7919 */ /* 0x000e220000008800 */
[----:B------:R-:W-:-:S04]  /*9620*/  MOV R13, 0x400 ;  /* 0x00000400000d7802 */ /* 0x000fc80000000f00 */
[----:B0-----:R-:W-:Y:S02]  /*9630*/  LEA R22, R14, R13, 0x18 ;  /* 0x0000000d0e167211 */ /* 0x001fe400078ec0ff */
[----:B------:R-:W-:-:S03]  /*9640*/  SHF.L.U32 R13, R6, 0x1f, RZ ;  /* 0x0000001f060d7819 */ /* 0x000fc600000006ff */
[----:B------:R-:W-:-:S07]  /*9650*/  IMAD R20, R9, 0x8, R22 ;  /* 0x0000000809147824 */ /* 0x000fce00078e0216 */
.L_x_280:
[----:B0-----:R0:W1:Y:S02]  /*9660*/  SYNCS.PHASECHK.TRANS64.TRYWAIT P2, [R20+URZ+0x38038], R13 ;  /* 0x0380380d140075a7 */ /* 0x001064000804017f */
[----:B-1----:R-:W-:Y:S05]  /*9670*/  @!P2 NANOSLEEP.SYNCS 0x989680 ;  /* 0x009896800000a95d */ /* 0x002fea0003900000 */
[----:B------:R-:W1:Y:S02]  /*9680*/  @!P2 SYNCS.PHASECHK.TRANS64 P2, [R20+URZ+0x38038], R13 ;  /* 0x0380380d1400a5a7 */ /* 0x000e64000804007f */
[----:B-1----:R-:W-:Y:S05]  /*9690*/  @!P2 BRA `(.L_x_280) ;  /* 0xfffffffc00f0a947 */ /* 0x002fea000383ffff */
[----:B0-----:R-:W0:Y:S02]  /*96a0*/  @!P1 LDC R13, c[0x0][0x500] ;  /* 0x00014000ff0d9b82 */ /* 0x001e240000000800 */
[----:B0-----:R0:W-:Y:S02]  /*96b0*/  @!P1 SYNCS.ARRIVE.TRANS64 RZ, [R20+URZ+0x38000], R13 ;  /* 0x0380000d14ff99a7 */ /* 0x0011e4000800003f */
[----:B0-----:R-:W-:-:S04]  /*96c0*/  PRMT R13, R24, 0x9910, RZ ;  /* 0x00009910180d7816 */ /* 0x001fc800000000ff */
[----:B------:R-:W-:-:S13]  /*96d0*/  ISETP.NE.AND P2, PT, R13, 0x2, PT ;  /* 0x000000020d00780c */ /* 0x000fda0003f45270 */
[----:B------:R-:W-:Y:S05]  /*96e0*/  @P2 BRA `(.L_x_281) ;  /* 0x0000000000042947 */ /* 0x000fea0003800000 */
[----:B------:R-:W-:Y:S01]  /*96f0*/  BPT.TRAP 0x1 ;  /* 0x000000040000795c */ /* 0x000fe20000300000 */
.L_x_281:
[----:B------:R-:W-:Y:S05]  /*9700*/  @P0 BRA `(.L_x_282) ;  /* 0x0000000000040947 */ /* 0x000fea0003800000 */
[----:B------:R-:W-:Y:S01]  /*9710*/  BPT.TRAP 0x1 ;  /* 0x000000040000795c */ /* 0x000fe20000300000 */
.L_x_282:
[----:B------:R-:W0:Y:S01]  /*9720*/  LDC R14, c[0x0][0x380] ;  /* 0x0000e000ff0e7b82 */ /* 0x000e220000000800 */
[----:B------:R-:W-:Y:S01]  /*9730*/  R2UR UR4, R5 ;  /* 0x00000000050472ca */ /* 0x000fe200000e0000 */
[----:B------:R-:W-:Y:S01]  /*9740*/  IMAD R13, R9, 0x2000, R4 ;  /* 0x00002000090d7824 */ /* 0x000fe200078e0204 */
[----:B------:R-:W-:Y:S01]  /*9750*/  R2UR UR10, R15 ;  /* 0x000000000f0a72ca */ /* 0x000fe200000e0000 */
[----:B------:R-:W-:Y:S01]  /*9760*/  ULDC UR28, c[0x0][0x38c] ;  /* 0x0000e300001c7ab9 */ /* 0x000fe20000000800 */
[C---:B------:R-:W-:Y:S01]  /*9770*/  R2UR UR26, R12.reuse ;  /* 0x000000000c1a72ca */ /* 0x040fe200000e0000 */
[----:B------:R-:W-:Y:S01]  /*9780*/  IMAD R13, R13, 0x2, R22 ;  /* 0x000000020d0d7824 */ /* 0x000fe200078e0216 */
[----:B------:R-:W-:Y:S01]  /*9790*/  UISETP.NE.AND UP0, UPT, UR28, 0x1, UPT ;  /* 0x000000011c00788c */ /* 0x000fe2000bf05270 */
[----:B------:R-:W1:Y:S01]  /*97a0*/  LDC.64 R16, c[0x0][0x3b8] ;  /* 0x0000ee00ff107b82 */ /* 0x000e620000000a00 */
[----:B------:R-:W-:Y:S01]  /*97b0*/  VIADD R12, R12, 0x1 ;  /* 0x000000010c0c7836 */ /* 0x000fe20000000000 */
[----:B------:R-:W-:Y:S01]  /*97c0*/  R2UR UR5, R22 ;  /* 0x00000000160572ca */ /* 0x000fe200000e0000 */
[----:B------:R-:W-:Y:S01]  /*97d0*/  ULDC.64 UR32, c[0x0][0x198] ;  /* 0x0000660000207ab9 */ /* 0x000fe20000000a00 */
[----:B------:R-:W-:Y:S01]  /*97e0*/  R2UR UR11, R13 ;  /* 0x000000000d0b72ca */ /* 0x000fe200000e0000 */
[----:B------:R-:W-:Y:S01]  /*97f0*/  ULDC.64 UR18, c[0x0][0x3b0] ;  /* 0x0000ec0000127ab9 */ /* 0x000fe20000000a00 */
[----:B------:R-:W-:Y:S01]  /*9800*/  R2UR UR25, R20 ;  /* 0x00000000141972ca */ /* 0x000fe200000e0000 */
[----:B------:R-:W-:Y:S01]  /*9810*/  ULDC.64 UR22, c[0x0][0x3d0] ;  /* 0x0000f40000167ab9 */ /* 0x000fe20000000a00 */
[----:B------:R-:W1:Y:S01]  /*9820*/  LDC.64 R18, c[0x0][0x3d8] ;  /* 0x0000f600ff127b82 */ /* 0x000e620000000a00 */
[----:B------:R-:W-:Y:S01]  /*9830*/  R2UR UR24, R9 ;  /* 0x00000000091872ca */ /* 0x000fe200000e0000 */
[----:B------:R-:W-:Y:S01]  /*9840*/  @UP0 ULDC.64 UR16, c[0x0][0x390] ;  /* 0x0000e40000100ab9 */ /* 0x000fe20000000a00 */
[----:B------:R-:W-:Y:S01]  /*9850*/  VIADD R8, R8, 0xffffffff ;  /* 0xffffffff08087836 */ /* 0x000fe20000000000 */
[----:B------:R-:W-:Y:S01]  /*9860*/  R2UR UR20, R11 ;  /* 0x000000000b1472ca */ /* 0x000fe200000e0000 */
[----:B------:R-:W-:Y:S01]  /*9870*/  UIADD3 UR6, UP1, UR32, 0xf0, URZ ;  /* 0x000000f020067890 */ /* 0x000fe2000ff3e03f */
[----:B------:R-:W-:Y:S01]  /*9880*/  R2UR UR21, R10 ;  /* 0x000000000a1572ca */ /* 0x000fe200000e0000 */
[----:B------:R-:W-:Y:S01]  /*9890*/  USHF.L.U32 UR26, UR26, 0x6, URZ ;  /* 0x000000061a1a7899 */ /* 0x000fe2000800063f */
[----:B0-----:R-:W-:Y:S01]  /*98a0*/  ISETP.NE.AND P2, PT, R14, 0x1, PT ;  /* 0x000000010e00780c */ /* 0x001fe20003f45270 */
[----:B------:R-:W-:Y:S01]  /*98b0*/  UIADD3.X UR7, URZ, UR33, URZ, UP1, !UPT ;  /* 0x000000213f077290 */ /* 0x000fe20008ffe43f */
[----:B------:R-:W-:Y:S01]  /*98c0*/  ISETP.GT.AND P5, PT, R8, 0x1, PT ;  /* 0x000000010800780c */ /* 0x000fe20003fa4270 */
[----:B------:R-:W-:Y:S01]  /*98d0*/  UIADD3 UR25, UR25, 0x38000, URZ ;  /* 0x0003800019197890 */ /* 0x000fe2000fffe03f */
[----:B------:R-:W-:Y:S01]  /*98e0*/  VIADD R9, R9, 0x1 ;  /* 0x0000000109097836 */ /* 0x000fe20000000000 */
[----:B------:R-:W-:Y:S01]  /*98f0*/  UMOV UR30, 0x30000 ;  /* 0x00030000001e7882 */ /* 0x000fe20000000000 */
[----:B------:R-:W-:Y:S01]  /*9900*/  ULEA UR24, UR24, UR5, 0xe ;  /* 0x0000000518187291 */ /* 0x000fe2000f8e703f */
[----:B------:R-:W-:-:S02]  /*9910*/  UMOV UR14, 0x0 ;  /* 0x00000000000e7882 */ /* 0x000fc40000000000 */
[C---:B------:R-:W-:Y:S01]  /*9920*/  ISETP.NE.AND P4, PT, R9.reuse, 0x7, PT ;  /* 0x000000070900780c */ /* 0x040fe20003f85270 */
[----:B------:R-:W-:Y:S01]  /*9930*/  UMOV UR15, 0x10000000 ;  /* 0x10000000000f7882 */ /* 0x000fe20000000000 */
[----:B------:R-:W-:Y:S01]  /*9940*/  UMOV UR12, UR20 ;  /* 0x00000014000c7c82 */ /* 0x000fe20008000000 */
[----:B------:R-:W-:Y:S01]  /*9950*/  UMOV UR13, UR21 ;  /* 0x00000015000d7c82 */ /* 0x000fe20008000000 */
[----:B------:R-:W-:Y:S01]  /*9960*/  @P2 IMAD.U32 R25, RZ, RZ, UR4 ;  /* 0x00000004ff192e24 */ /* 0x000fe2000f8e00ff */
[----:B------:R-:W-:Y:S01]  /*9970*/  SEL R9, R9, RZ, P4 ;  /* 0x000000ff09097207 */ /* 0x000fe20002000000 */
[----:B-1----:R-:W-:-:S03]  /*9980*/  IMAD R13, R11, R16, R18 ;  /* 0x000000100b0d7224 */ /* 0x002fc600078e0212 */
[----:B------:R-:W-:Y:S02]  /*9990*/  @P2 R2UR UR10, R25 ;  /* 0x00000000190a22ca */ /* 0x000fe400000e0000 */
[----:B------:R-:W-:-:S04]  /*99a0*/  ISETP.NE.AND P2, PT, R12, R7, PT ;  /* 0x000000070c00720c */ /* 0x000fc80003f45270 */
[----:B------:R-:W-:-:S07]  /*99b0*/  SEL R12, R12, RZ, P2 ;  /* 0x000000ff0c0c7207 */ /* 0x000fce0001000000 */
[----:B------:R-:W-:Y:S02]  /*99c0*/  UIADD3 UR4, -UR10, URZ, URZ ;  /* 0x0000003f0a047290 */ /* 0x000fe4000fffe13f */
[----:B------:R-:W-:Y:S01]  /*99d0*/  UIMAD.WIDE.U32 UR8, UR10, UR16, URZ ;  /* 0x000000100a0872a5 */ /* 0x000fe2000f8e003f */
[----:B------:R-:W-:Y:S01]  /*99e0*/  R2UR UR16, R0 ;  /* 0x00000000001072ca */ /* 0x000fe200000e0000 */
[----:B------:R-:W-:Y:S02]  /*99f0*/  UMOV UR29, UR10 ;  /* 0x0000000a001d7c82 */ /* 0x000fe40008000000 */
[----:B------:R-:W-:Y:S01]  /*9a00*/  IMAD R16, R14, UR4, R15 ;  /* 0x000000040e107c24 */ /* 0x000fe2000f8e020f */
[----:B------:R-:W-:Y:S01]  /*9a10*/  @UP0 USHF.R.U32.HI UR29, URZ, UR17, UR9 ;  /* 0x000000113f1d0299 */ /* 0x000fe20008011609 */
[----:B------:R-:W-:Y:S01]  /*9a20*/  IMAD R14, R10, R17, R19 ;  /* 0x000000110a0e7224 */ /* 0x000fe200078e0213 */
[----:B------:R-:W-:Y:S02]  /*9a30*/  UIADD3 UR4, UP2, UR32, 0x1f0, URZ ;  /* 0x000001f020047890 */ /* 0x000fe4000ff5e03f */
[----:B------:R-:W-:Y:S01]  /*9a40*/  R2UR UR27, R16 ;  /* 0x00000000101b72ca */ /* 0x000fe200000e0000 */
[----:B------:R-:W-:Y:S01]  /*9a50*/  UIADD3 UR8, -UR29, URZ, URZ ;  /* 0x0000003f1d087290 */ /* 0x000fe2000fffe13f */
[----:B------:R-:W0:Y:S01]  /*9a60*/  LDC R16, c[0x0][0x3c8] ;  /* 0x0000f200ff107b82 */ /* 0x000e220000000800 */
[----:B------:R-:W-:Y:S01]  /*9a70*/  PRMT R13, R13, 0x40, R14 ;  /* 0x000000400d0d7816 */ /* 0x000fe2000000000e */
[----:B------:R-:W-:Y:S01]  /*9a80*/  UIADD3.X UR5, URZ, UR33, URZ, UP2, !UPT ;  /* 0x000000213f057290 */ /* 0x000fe200097fe43f */
[----:B------:R-:W-:Y:S01]  /*9a90*/  VIADD R14, R10, 0x1 ;  /* 0x000000010a0e7836 */ /* 0x000fe20000000000 */
[----:B------:R-:W-:Y:S01]  /*9aa0*/  UIMAD UR28, UR28, UR8, UR10 ;  /* 0x000000081c1c72a4 */ /* 0x000fe2000f8e020a */
[----:B------:R-:W-:Y:S01]  /*9ab0*/  R2UR UR9, R13 ;  /* 0x000000000d0972ca */ /* 0x000fe200000e0000 */
[----:B------:R-:W-:Y:S01]  /*9ac0*/  VIADD R13, R11, 0x1 ;  /* 0x000000010b0d7836 */ /* 0x000fe20000000000 */
[----:B------:R-:W-:Y:S01]  /*9ad0*/  R2UR UR10, R23 ;  /* 0x00000000170a72ca */ /* 0x000fe200000e0000 */
[----:B------:R-:W-:Y:S01]  /*9ae0*/  @P2 IMAD.MOV R13, RZ, RZ, R11 ;  /* 0x000000ffff0d2224 */ /* 0x000fe200078e020b */
[----:B------:R-:W-:Y:S01]  /*9af0*/  UIMAD UR28, UR28, UR19, UR23 ;  /* 0x000000131c1c72a4 */ /* 0x000fe2000f8e0217 */
[----:B------:R-:W-:Y:S01]  /*9b00*/  SEL R11, RZ, 0x1, P4 ;  /* 0x00000001ff0b7807 */ /* 0x000fe20002000000 */
[----:B------:R-:W-:Y:S01]  /*9b10*/  UIMAD UR27, UR27, UR18, UR22 ;  /* 0x000000121b1b72a4 */ /* 0x000fe2000f8e0216 */
[----:B------:R-:W-:Y:S01]  /*9b20*/  R2UR UR18, R21 ;  /* 0x00000000151272ca */ /* 0x000fe200000e0000 */
[----:B------:R-:W-:Y:S01]  /*9b30*/  ULOP3.LUT UR19, UR26, 0x20, UR16, 0xf8, !UPT ;  /* 0x000000201a137892 */ /* 0x000fe2000f8ef810 */
[----:B------:R-:W-:Y:S01]  /*9b40*/  LOP3.LUT R6, R6, R11, RZ, 0x3c, !PT ;  /* 0x0000000b06067212 */ /* 0x000fe200078e3cff */
[----:B------:R-:W-:-:S02]  /*9b50*/  UIADD3 UR16, UR11, 0x1c000, URZ ;  /* 0x0001c0000b107890 */ /* 0x000fc4000fffe03f */
[----:B------:R-:W-:Y:S02]  /*9b60*/  UIADD3 UR8, UR11, 0x1e000, URZ ;  /* 0x0001e0000b087890 */ /* 0x000fe4000fffe03f */
[----:B------:R-:W-:Y:S01]  /*9b70*/  UPRMT UR22, UR9, 0x5410, URZ ;  /* 0x0000541009167896 */ /* 0x000fe2000800003f */
[----:B------:R-:W-:Y:S02]  /*9b80*/  UMOV UR17, UR25 ;  /* 0x0000001900117c82 */ /* 0x000fe40008000000 */
[----:B------:R-:W-:Y:S01]  /*9b90*/  UMOV UR9, UR25 ;  /* 0x0000001900097c82 */ /* 0x000fe20008000000 */
[----:B------:R-:W-:Y:S01]  /*9ba0*/  UMOV UR11, UR19 ;  /* 0x00000013000b7c82 */ /* 0x000fe20008000000 */
[----:B0-----:R-:W-:-:S04]  /*9bb0*/  ISETP.NE.AND P3, PT, R13, R16, PT ;  /* 0x000000100d00720c */ /* 0x001fc80003f65270 */
[----:B------:R0:W-:Y:S01]  /*9bc0*/  UTMALDG.4D.IM2COL [UR24], [UR6], UR22 ;  /* 0x00000018060073b4 */ /* 0x0001e20008058016 */
[----:B------:R-:W-:Y:S01]  /*9bd0*/  SEL R11, R13, RZ, P3 ;  /* 0x000000ff0d0b7207 */ /* 0x000fe20001800000 */
[----:B------:R0:W-:Y:S07]  /*9be0*/  UTMALDG.4D.MULTICAST [UR16], [UR4], UR30, desc[UR14] ;  /* 0x00000e10040073b4 */ /* 0x0001ee000801981e */
[----:B------:R-:W-:-:S04]  /*9bf0*/  @P3 IMAD.MOV R14, RZ, RZ, R10 ;  /* 0x000000ffff0e3224 */ /* 0x000fc800078e020a */
[----:B------:R-:W-:Y:S01]  /*9c00*/  IMAD.MOV.U32 R10, RZ, RZ, R14 ;  /* 0x000000ffff0a7224 */ /* 0x000fe200078e000e */
[----:B------:R0:W-:Y:S02]  /*9c10*/  UTMALDG.4D.MULTICAST [UR8], [UR4], UR30, desc[UR14] ;  /* 0x00000e08040073b4 */ /* 0x0001e4000801981e */
[----:B0-----:R-:W-:Y:S05]  /*9c20*/  @P5 BRA `(.L_x_283) ;  /* 0xfffffff800785947 */ /* 0x001fea000383ffff */
.L_x_279:
[----:B------:R-:W-:Y:S05]  /*9c30*/  BSYNC B0 ;  /* 0x0000000000007941 */ /* 0x000fea0003800000 */
.L_x_278:
[----:B------:R-:W-:Y:S01]  /*9c40*/  ISETP.GE.U32.AND P0, PT, R3, 0x7, PT ;  /* 0x000000070300780c */ /* 0x000fe20003f06070 */
[----:B------:R-:W-:-:S12]  /*9c50*/  IMAD.MOV.U32 R0, RZ, RZ, 0x1 ;  /* 0x00000001ff007424 */ /* 0x000fd800078e00ff */
[----:B------:R-:W-:Y:S05]  /*9c60*/  @!P0 BRA `(.L_x_284) ;  /* 0x00000000001c8947 */ /* 0x000fea0003800000 */
[----:B------:R-:W-:-:S04]  /*9c70*/  IMAD.WIDE.U32 R4, R3, 0x24924925, RZ ;  /* 0x2492492503047825 */ /* 0x000fc800078e00ff */
[----:B------:R-:W-:-:S05]  /*9c80*/  IMAD.IADD R4, R3, 0x1, -R5 ;  /* 0x0000000103047824 */ /* 0x000fca00078e0a05 */
[----:B------:R-:W-:-:S04]  /*9c90*/  LEA.HI R4, R4, R5, RZ, 0x1f ;  /* 0x0000000504047211 */ /* 0x000fc800078ff8ff */
[----:B------:R-:W-:-:S04]  /*9ca0*/  SHF.R.U32.HI R4, RZ, 0x2, R4 ;  /* 0x00000002ff047819 */ /* 0x000fc80000011604 */
[----:B------:R-:W-:-:S04]  /*9cb0*/  LOP3.LUT R4, R4, 0x1, RZ, 0xc0, !PT ;  /* 0x0000000104047812 */ /* 0x000fc800078ec0ff */
[----:B------:R-:W-:-:S04]  /*9cc0*/  ISETP.NE.U32.AND P0, PT, R4, 0x1, PT ;  /* 0x000000010400780c */ /* 0x000fc80003f05070 */
[----:B------:R-:W-:-:S09]  /*9cd0*/  SEL R0, RZ, 0x1, !P0 ;  /* 0x00000001ff007807 */ /* 0x000fd20004000000 */
.L_x_284:
[----:B------:R-:W-:Y:S05]  /*9ce0*/  WARPSYNC.ALL ;  /* 0x0000000000007948 */ /* 0x000fea0003800000 */
[----:B------:R-:W-:-:S13]  /*9cf0*/  ELECT P0, URZ, PT ;  /* 0x00000000003f782f */ /* 0x000fda0003800000 */
[----:B------:R-:W-:Y:S05]  /*9d00*/  @!P0 EXIT ;  /* 0x000000000000894d */ /* 0x000fea0003800000 */
[----:B------:R-:W-:-:S04]  /*9d10*/  LOP3.LUT R2, R2, 0x2, RZ, 0xfc, !PT ;  /* 0x0000000202027812 */ /* 0x000fc800078efcff */
[----:B------:R-:W-:-:S13]  /*9d20*/  ISETP.NE.AND P0, PT, R2, 0x3, PT ;  /* 0x000000030200780c */ /* 0x000fda0003f05270 */
[----:B------:R-:W-:Y:S05]  /*9d30*/  @!P0 BRA `(.L_x_285) ;  /* 0x0000000000048947 */ /* 0x000fea0003800000 */
[----:B------:R-:W-:Y:S01]  /*9d40*/  BPT.TRAP 0x1 ;  /* 0x000000040000795c */ /* 0x000fe20000300000 */
.L_x_285:
[----:B------:R-:W0:Y:S01]  /*9d50*/  S2R R7, SR_CgaCtaId ;  /* 0x0000000000077919 */ /* 0x000e220000008800 */
[----:B------:R-:W-:Y:S01]  /*9d60*/  IMAD.WIDE.U32 R4, R3, 0x24924925, RZ ;  /* 0x2492492503047825 */ /* 0x000fe200078e00ff */
[----:B------:R-:W-:-:S03]  /*9d70*/  MOV R2, 0x400 ;  /* 0x0000040000027802 */ /* 0x000fc60000000f00 */
[----:B------:R-:W-:-:S05]  /*9d80*/  IMAD.IADD R4, R3, 0x1, -R5 ;  /* 0x0000000103047824 */ /* 0x000fca00078e0a05 */
[----:B------:R-:W-:Y:S02]  /*9d90*/  LEA.HI R4, R4, R5, RZ, 0x1f ;  /* 0x0000000504047211 */ /* 0x000fe400078ff8ff */
[----:B------:R-:W-:Y:S02]  /*9da0*/  SHF.L.U32 R5, R0, 0x1f, RZ ;  /* 0x0000001f00057819 */ /* 0x000fe400000006ff */
[----:B------:R-:W-:-:S05]  /*9db0*/  SHF.R.U32.HI R4, RZ, 0x2, R4 ;  /* 0x00000002ff047819 */ /* 0x000fca0000011604 */
[----:B------:R-:W-:Y:S01]  /*9dc0*/  IMAD R3, R4, -0x7, R3 ;  /* 0xfffffff904037824 */ /* 0x000fe200078e0203 */
[----:B0-----:R-:W-:-:S05]  /*9dd0*/  LEA R2, R7, R2, 0x18 ;  /* 0x0000000207027211 */ /* 0x001fca00078ec0ff */
[----:B------:R-:W-:-:S04]  /*9de0*/  VIADD R2, R2, 0x38038 ;  /* 0x0003803802027836 */ /* 0x000fc80000000000 */
[----:B------:R-:W-:-:S07]  /*9df0*/  IMAD R4, R3, 0x8, R2 ;  /* 0x0000000803047824 */ /* 0x000fce00078e0202 */
.L_x_286:
[----:B0-----:R0:W1:Y:S02]  /*9e00*/  SYNCS.PHASECHK.TRANS64.TRYWAIT P0, [R4+URZ], R5 ;  /* 0x00000005040075a7 */ /* 0x001064000800017f */
[----:B-1----:R-:W-:Y:S05]  /*9e10*/  @!P0 NANOSLEEP.SYNCS 0x989680 ;  /* 0x009896800000895d */ /* 0x002fea0003900000 */
[----:B------:R-:W1:Y:S02]  /*9e20*/  @!P0 SYNCS.PHASECHK.TRANS64 P0, [R4+URZ], R5 ;  /* 0x00000005040085a7 */ /* 0x000e64000800007f */
[----:B-1----:R-:W-:Y:S05]  /*9e30*/  @!P0 BRA `(.L_x_286) ;  /* 0xfffffffc00f08947 */ /* 0x002fea000383ffff */
[----:B------:R-:W-:-:S05]  /*9e40*/  VIADD R3, R3, 0x1 ;  /* 0x0000000103037836 */ /* 0x000fca0000000000 */
[----:B------:R-:W-:-:S04]  /*9e50*/  ISETP.NE.AND P0, PT, R3, 0x7, PT ;  /* 0x000000070300780c */ /* 0x000fc80003f05270 */
[----:B0-----:R-:W-:Y:S02]  /*9e60*/  SEL R5, RZ, 0x1, P0 ;  /* 0x00000001ff057807 */ /* 0x001fe40000000000 */
[----:B------:R-:W-:Y:S02]  /*9e70*/  SEL R3, R3, RZ, P0 ;  /* 0x000000ff03037207 */ /* 0x000fe40000000000 */
[----:B------:R-:W-:-:S03]  /*9e80*/  LOP3.LUT R7, R0, R5, RZ, 0x3c, !PT ;  /* 0x0000000500077212 */ /* 0x000fc600078e3cff */
[----:B------:R-:W-:Y:S01]  /*9e90*/  IMAD R0, R3, 0x8, R2 ;  /* 0x0000000803007824 */ /* 0x000fe200078e0202 */
[----:B------:R-:W-:-:S07]  /*9ea0*/  SHF.L.U32 R5, R7, 0x1f, RZ ;  /* 0x0000001f07057819 */ /* 0x000fce00000006ff */
.L_x_287:
        /* <DEDUP_REMOVED lines=11> */
.L_x_288:
        /* <DEDUP_REMOVED lines=11> */
.L_x_289:
        /* <DEDUP_REMOVED lines=11> */
.L_x_290:
        /* <DEDUP_REMOVED lines=11> */
.L_x_291:
        /* <DEDUP_REMOVED lines=11> */
.L_x_292:
[----:B0-----:R0:W1:Y:S02]  /*a220*/  SYNCS.PHASECHK.TRANS64.TRYWAIT P0, [R3+URZ], R0 ;  /* 0x00000000030075a7 */ /* 0x001064000800017f */
[----:B-1----:R-:W-:Y:S05]  /*a230*/  @!P0 NANOSLEEP.SYNCS 0x989680 ;  /* 0x009896800000895d */ /* 0x002fea0003900000 */
[----:B------:R-:W1:Y:S02]  /*a240*/  @!P0 SYNCS.PHASECHK.TRANS64 P0, [R3+URZ], R0 ;  /* 0x00000000030085a7 */ /* 0x000e64000800007f */
[----:B-1----:R-:W-:Y:S05]  /*a250*/  @P0 EXIT ;  /* 0x000000000000094d */ /* 0x002fea0003800000 */
[----:B------:R-:W-:Y:S05]  /*a260*/  BRA `(.L_x_292) ;  /* 0xfffffffc00ec7947 */ /* 0x000fea000383ffff */
.L_x_293:
[----:B------:R-:W-:-:S00]  /*a270*/  BRA `(.L_x_293) ;  /* 0xfffffffc00fc7947 */ /* 0x000fc0000383ffff */
[----:B------:R-:W-:-:S00]  /*a280*/  NOP ;  /* 0x0000000000007918 */ /* 0x000fc00000000000 */
[----:B------:R-:W-:-:S00]  /*a290*/  NOP ;  /* 0x0000000000007918 */ /* 0x000fc00000000000 */
[----:B------:R-:W-:-:S00]  /*a2a0*/  NOP ;  /* 0x0000000000007918 */ /* 0x000fc00000000000 */
[----:B------:R-:W-:-:S00]  /*a2b0*/  NOP ;  /* 0x0000000000007918 */ /* 0x000fc00000000000 */
[----:B------:R-:W-:-:S00]  /*a2c0*/  NOP ;  /* 0x0000000000007918 */ /* 0x000fc00000000000 */
[----:B------:R-:W-:-:S00]  /*a2d0*/  NOP ;  /* 0x0000000000007918 */ /* 0x000fc00000000000 */
[----:B------:R-:W-:-:S00]  /*a2e0*/  NOP ;  /* 0x0000000000007918 */ /* 0x000fc00000000000 */
[----:B------:R-:W-:-:S00]  /*a2f0*/  NOP ;  /* 0x0000000000007918 */ /* 0x000fc00000000000 */
.L_x_294:


//--------------------- .nv.shared._ZN7cutlass13device_kernelINS_4conv6kernel13ConvUniversalINS1_16ConvProblemShapeILNS1_8OperatorE1ELi2EEENS1_10collective14CollectiveConvINS1_46MainloopSm90TmaGmmaWarpSpecializedImplicitGemmILS5_1ELi7ELi2EN4cute5tupleIJNSA_1CILi2EEENSC_ILi1EEESE_EEENS1_36KernelImplicitTmaWarpSpecializedSm90ELi1EEENSB_IJNSC_ILi128EEESI_NSB_IJNSC_ILi64EEEEEEEEENS_10bfloat16_tESM_NSA_8TiledMMAINSA_8MMA_AtomIJNSA_4SM904GMMA28MMA_64x128x16_F32BF16BF16_SSILNSQ_5MajorE0ELSS_1ELNSQ_7ScaleInE1ELST_1EEEEEENSA_6LayoutINSB_IJSE_SE_SE_EEENSB_IJNSC_ILi0EEESY_SY_EEEEENSB_IJNSA_10UnderscoreES11_S11_EEEEENS7_6detail26Sm90ImplicitGemmTileTraitsINSA_20SM90_TMA_LOAD_IM2COLENSA_14ComposedLayoutINSA_7SwizzleILi3ELi4ELi3EEENSA_18smem_ptr_flag_bitsILi16EEENSW_INSB_IJNSB_IJNSC_ILi8EEENSC_ILi16EEEEEENSB_IJSJ_SE_EEENSB_IJSE_NSC_ILi7EEEEEEEEENSB_IJNSB_IJSJ_NSC_ILi512EEEEEENSB_IJSE_SY_EEENSB_IJSY_NSC_ILi8192EEEEEEEEEEEEEvEENS15_INSA_23SM90_TMA_LOAD_MULTICASTENS17_IS19_S1B_NSW_INSB_IJNSB_IJSJ_SD_EEENSB_IJS1C_S1C_EEES1H_EEENSB_IJNSB_IJSE_NSC_ILi4096EEEEEES1K_S1N_EEEEEEEvEEEENS_8epilogue10collective6detail29Sm90TmaWarpSpecializedAdapterINS24_15DefaultEpilogueISM_NSB_IJNSB_IJlllEEESE_SY_EEES29_NS23_6thread17LinearCombinationISM_Li1EffLNS2A_9ScaleType4KindE0ELNS_15FloatRoundStyleE2ESM_EENS_4gemm15EpilogueDefaultEEEEEvvEEEEvNT_6ParamsE --------------------------
	.section	.nv.shared._ZN7cutlass13device_kernelINS_4conv6kernel13ConvUniversalINS1_16ConvProblemShapeILNS1_8OperatorE1ELi2EEENS1_10collective14CollectiveConvINS1_46MainloopSm90TmaGmmaWarpSpecializedImplicitGemmILS5_1ELi7ELi2EN4cute5tupleIJNSA_1CILi2EEENSC_ILi1EEESE_EEENS1_36KernelImplicitTmaWarpSpecializedSm90ELi1EEENSB_IJNSC_ILi128EEESI_NSB_IJNSC_ILi64EEEEEEEEENS_10bfloat16_tESM_NSA_8TiledMMAINSA_8MMA_AtomIJNSA_4SM904GMMA28MMA_64x128x16_F32BF16BF16_SSILNSQ_5MajorE0ELSS_1ELNSQ_7ScaleInE1ELST_1EEEEEENSA_6LayoutINSB_IJSE_SE_SE_EEENSB_IJNSC_ILi0EEESY_SY_EEEEENSB_IJNSA_10UnderscoreES11_S11_EEEEENS7_6detail26Sm90ImplicitGemmTileTraitsINSA_20SM90_TMA_LOAD_IM2COLENSA_14ComposedLayoutINSA_7SwizzleILi3ELi4ELi3EEENSA_18smem_ptr_flag_bitsILi16EEENSW_INSB_IJNSB_IJNSC_ILi8EEENSC_ILi16EEEEEENSB_IJSJ_SE_EEENSB_IJSE_NSC_ILi7EEEEEEEEENSB_IJNSB_IJSJ_NSC_ILi512EEEEEENSB_IJSE_SY_EEENSB_IJSY_NSC_ILi8192EEEEEEEEEEEEEvEENS15_INSA_23SM90_TMA_LOAD_MULTICASTENS17_IS19_S1B_NSW_INSB_IJNSB_IJSJ_SD_EEENSB_IJS1C_S1C_EEES1H_EEENSB_IJNSB_IJSE_NSC_ILi4096EEEEEES1K_S1N_EEEEEEEvEEEENS_8epilogue10collective6detail29Sm90TmaWarpSpecializedAdapterINS24_15DefaultEpilogueISM_NSB_IJNSB_IJlllEEESE_SY_EEES29_NS23_6thread17LinearCombinationISM_Li1EffLNS2A_9ScaleType4KindE0ELNS_15FloatRoundStyleE2ESM_EENS_4gemm15EpilogueDefaultEEEEEvvEEEEvNT_6ParamsE,"aw",@nobits
	.sectionflags	@""
	.align	16
	.zero		1024


//--------------------- .nv.shared.reserved.0     --------------------------
	.section	.nv.shared.reserved.0,"aw",@nobits
	.weak		__nv_reservedSMEM_offset_0_alias
	.size		__nv_reservedSMEM_offset_0_alias, 0, 0
	.other		__nv_reservedSMEM_offset_0_alias,@"STO_CUDA_RESERVED_SHARED STV_DEFAULT"
__nv_reservedSMEM_offset_0_alias:
	.zero		0


//--------------------- .nv.global                --------------------------
	.section	.nv.global,"aw",@nobits
.nv.global:
	.type		_ZN39_INTERNAL_61c24e99_4_k_cu_49f9a1ed_29614cute1_E,@object
	.size		_ZN39_INTERNAL_61c24e99_4_k_cu_49f9a1ed_29614cute1_E,(_ZN39_INTERNAL_61c24e99_4_k_cu_49f9a1ed_29614cuda3std3__45__cpo6cbeginE - _ZN39_INTERNAL_61c24e99_4_k_cu_49f9a1ed_29614cute1_E)
_ZN39_INTERNAL_61c24e99_4_k_cu_49f9a1ed_29614cute1_E:
	.zero		1
	.type		_ZN39_INTERNAL_61c24e99_4_k_cu_49f9a1ed_29614cuda3std3__45__cpo6cbeginE,@object
	.size		_ZN39_INTERNAL_61c24e99_4_k_cu_49f9a1ed_29614cuda3std3__45__cpo6cbeginE,(_ZN39_INTERNAL_61c24e99_4_k_cu_49f9a1ed_29614cuda3std3__48in_placeE - _ZN39_INTERNAL_61c24e99_4_k_cu_49f9a1ed_29614cuda3std3__45__cpo6cbeginE)
_ZN39_INTERNAL_61c24e99_4_k_cu_49f9a1ed_29614cuda3std3__45__cpo6cbeginE:
	.zero		1
	.type		_ZN39_INTERNAL_61c24e99_4_k_cu_49f9a1ed_29614cuda3std3__48in_placeE,@object
	.size		_ZN39_INTERNAL_61c24e99_4_k_cu_49f9a1ed_29614cuda3std3__48in_placeE,(_ZN39_INTERNAL_61c24e99_4_k_cu_49f9a1ed_29614cuda3std6ranges3__45__cpo9iter_moveE - _ZN39_INTERNAL_61c24e99_4_k_cu_49f9a1ed_29614cuda3std3__48in_placeE)
_ZN39_INTERNAL_61c24e99_4_k_cu_49f9a1ed_29614cuda3std3__48in_placeE:
	.zero		1
	.type		_ZN39_INTERNAL_61c24e99_4_k_cu_49f9a1ed_29614cuda3std6ranges3__45__cpo9iter_moveE,@object
	.size		_ZN39_INTERNAL_61c24e99_4_k_cu_49f9a1ed_29614cuda3std6ranges3__45__cpo9iter_moveE,(_ZN39_INTERNAL_61c24e99_4_k_cu_49f9a1ed_29614cuda3std3__45__cpo5beginE - _ZN39_INTERNAL_61c24e99_4_k_cu_49f9a1ed_29614cuda3std6ranges3__45__cpo9iter_moveE)
_ZN39_INTERNAL_61c24e99_4_k_cu_49f9a1ed_29614cuda3std6ranges3__45__cpo9iter_moveE:
	.zero		1
	.type		_ZN39_INTERNAL_61c24e99_4_k_cu_49f9a1ed_29614cuda3std3__45__cpo5beginE,@object
	.size		_ZN39_INTERNAL_61c24e99_4_k_cu_49f9a1ed_29614cuda3std3__45__cpo5beginE,(_ZN39_INTERNAL_61c24e99_4_k_cu_49f9a1ed_29614cuda3std3__441_GLOBAL__N__61c24e99_4_k_cu_49f9a1ed_29616ignoreE - _ZN39_INTERNAL_61c24e99_4_k_cu_49f9a1ed_29614cuda3std3__45__cpo5beginE)
_ZN39_INTERNAL_61c24e99_4_k_cu_49f9a1ed_29614cuda3std3__45__cpo5beginE:
	.zero		1
	.type		_ZN39_INTERNAL_61c24e99_4_k_cu_49f9a1ed_29614cuda3std3__441_GLOBAL__N__61c24e99_4_k_cu_49f9a1ed_29616ignoreE,@object
	.size		_ZN39_INTERNAL_61c24e99_4_k_cu_49f9a1ed_29614cuda3std3__441_GLOBAL__N__61c24e99_4_k_cu_49f9a1ed_29616ignoreE,(_ZN39_INTERNAL_61c24e99_4_k_cu_49f9a1ed_29614cute7productE - _ZN39_INTERNAL_61c24e99_4_k_cu_49f9a1ed_29614cuda3std3__441_GLOBAL__N__61c24e99_4_k_cu_49f9a1ed_29616ignoreE)
_ZN39_INTERNAL_61c24e99_4_k_cu_49f9a1ed_29614cuda3std3__441_GLOBAL__N__61c24e99_4_k_cu_49f9a1ed_29616ignoreE:
	.zero		1
	.type		_ZN39_INTERNAL_61c24e99_4_k_cu_49f9a1ed_29614cute7productE,@object
	.size		_ZN39_INTERNAL_61c24e99_4_k_cu_49f9a1ed_29614cute7productE,(_ZN39_INTERNAL_61c24e99_4_k_cu_49f9a1ed_29614cuda3std3__45__cpo3endE - _ZN39_INTERNAL_61c24e99_4_k_cu_49f9a1ed_29614cute7productE)
_ZN39_INTERNAL_61c24e99_4_k_cu_49f9a1ed_29614cute7productE:
	.zero		1
	.type		_ZN39_INTERNAL_61c24e99_4_k_cu_49f9a1ed_29614cuda3std3__45__cpo3endE,@object
	.size		_ZN39_INTERNAL_61c24e99_4_k_cu_49f9a1ed_29614cuda3std3__45__cpo3endE,(_ZN39_INTERNAL_61c24e99_4_k_cu_49f9a1ed_29614cuda3std3__419piecewise_constructE - _ZN39_INTERNAL_61c24e99_4_k_cu_49f9a1ed_29614cuda3std3__45__cpo3endE)
_ZN39_INTERNAL_61c24e99_4_k_cu_49f9a1ed_29614cuda3std3__45__cpo3endE:
	.zero		1
	.type		_ZN39_INTERNAL_61c24e99_4_k_cu_49f9a1ed_29614cuda3std3__419piecewise_constructE,@object
	.size		_ZN39_INTERNAL_61c24e99_4_k_cu_49f9a1ed_29614cuda3std3__419piecewise_constructE,(_ZN39_INTERNAL_61c24e99_4_k_cu_49f9a1ed_29614cuda3std3__45__cpo4cendE - _ZN39_INTERNAL_61c24e99_4_k_cu_49f9a1ed_29614cuda3std3__419piecewise_constructE)
_ZN39_INTERNAL_61c24e99_4_k_cu_49f9a1ed_29614cuda3std3__419piecewise_constructE:
	.zero		1
	.type		_ZN39_INTERNAL_61c24e99_4_k_cu_49f9a1ed_29614cuda3std3__45__cpo4cendE,@object
	.size		_ZN39_INTERNAL_61c24e99_4_k_cu_49f9a1ed_29614cuda3std3__45__cpo4cendE,(_ZN39_INTERNAL_61c24e99_4_k_cu_49f9a1ed_29614cuda3std6ranges3__45__cpo4swapE - _ZN39_INTERNAL_61c24e99_4_k_cu_49f9a1ed_29614cuda3std3__45__cpo4cendE)
_ZN39_INTERNAL_61c24e99_4_k_cu_49f9a1ed_29614cuda3std3__45__cpo4cendE:
	.zero		1
	.type		_ZN39_INTERNAL_61c24e99_4_k_cu_49f9a1ed_29614cuda3std6ranges3__45__cpo4swapE,@object
	.size		_ZN39_INTERNAL_61c24e99_4_k_cu_49f9a1ed_29614cuda3std6ranges3__45__cpo4swapE,(.L_7 - _ZN39_INTERNAL_61c24e99_4_k_cu_49f9a1ed_29614cuda3std6ranges3__45__cpo4swapE)
_ZN39_INTERNAL_61c24e99_4_k_cu_49f9a1ed_29614cuda3std6ranges3__45__cpo4swapE:
	.zero		1
.L_7:


//--------------------- .nv.constant0._ZN7cutlass13device_kernelINS_4conv6kernel13ConvUniversalINS1_16ConvProblemShapeILNS1_8OperatorE1ELi2EEENS1_10collective14CollectiveConvINS1_46MainloopSm90TmaGmmaWarpSpecializedImplicitGemmILS5_1ELi7ELi2EN4cute5tupleIJNSA_1CILi2EEENSC_ILi1EEESE_EEENS1_36KernelImplicitTmaWarpSpecializedSm90ELi1EEENSB_IJNSC_ILi128EEESI_NSB_IJNSC_ILi64EEEEEEEEENS_10bfloat16_tESM_NSA_8TiledMMAINSA_8MMA_AtomIJNSA_4SM904GMMA28MMA_64x128x16_F32BF16BF16_SSILNSQ_5MajorE0ELSS_1ELNSQ_7ScaleInE1ELST_1EEEEEENSA_6LayoutINSB_IJSE_SE_SE_EEENSB_IJNSC_ILi0EEESY_SY_EEEEENSB_IJNSA_10UnderscoreES11_S11_EEEEENS7_6detail26Sm90ImplicitGemmTileTraitsINSA_20SM90_TMA_LOAD_IM2COLENSA_14ComposedLayoutINSA_7SwizzleILi3ELi4ELi3EEENSA_18smem_ptr_flag_bitsILi16EEENSW_INSB_IJNSB_IJNSC_ILi8EEENSC_ILi16EEEEEENSB_IJSJ_SE_EEENSB_IJSE_NSC_ILi7EEEEEEEEENSB_IJNSB_IJSJ_NSC_ILi512EEEEEENSB_IJSE_SY_EEENSB_IJSY_NSC_ILi8192EEEEEEEEEEEEEvEENS15_INSA_23SM90_TMA_LOAD_MULTICASTENS17_IS19_S1B_NSW_INSB_IJNSB_IJSJ_SD_EEENSB_IJS1C_S1C_EEES1H_EEENSB_IJNSB_IJSE_NSC_ILi4096EEEEEES1K_S1N_EEEEEEEvEEEENS_8epilogue10collective6detail29Sm90TmaWarpSpecializedAdapterINS24_15DefaultEpilogueISM_NSB_IJNSB_IJlllEEESE_SY_EEES29_NS23_6thread17LinearCombinationISM_Li1EffLNS2A_9ScaleType4KindE0ELNS_15FloatRoundStyleE2ESM_EENS_4gemm15EpilogueDefaultEEEEEvvEEEEvNT_6ParamsE --------------------------
	.section	.nv.constant0._ZN7cutlass13device_kernelINS_4conv6kernel13ConvUniversalINS1_16ConvProblemShapeILNS1_8OperatorE1ELi2EEENS1_10collective14CollectiveConvINS1_46MainloopSm90TmaGmmaWarpSpecializedImplicitGemmILS5_1ELi7ELi2EN4cute5tupleIJNSA_1CILi2EEENSC_ILi1EEESE_EEENS1_36KernelImplicitTmaWarpSpecializedSm90ELi1EEENSB_IJNSC_ILi128EEESI_NSB_IJNSC_ILi64EEEEEEEEENS_10bfloat16_tESM_NSA_8TiledMMAINSA_8MMA_AtomIJNSA_4SM904GMMA28MMA_64x128x16_F32BF16BF16_SSILNSQ_5MajorE0ELSS_1ELNSQ_7ScaleInE1ELST_1EEEEEENSA_6LayoutINSB_IJSE_SE_SE_EEENSB_IJNSC_ILi0EEESY_SY_EEEEENSB_IJNSA_10UnderscoreES11_S11_EEEEENS7_6detail26Sm90ImplicitGemmTileTraitsINSA_20SM90_TMA_LOAD_IM2COLENSA_14ComposedLayoutINSA_7SwizzleILi3ELi4ELi3EEENSA_18smem_ptr_flag_bitsILi16EEENSW_INSB_IJNSB_IJNSC_ILi8EEENSC_ILi16EEEEEENSB_IJSJ_SE_EEENSB_IJSE_NSC_ILi7EEEEEEEEENSB_IJNSB_IJSJ_NSC_ILi512EEEEEENSB_IJSE_SY_EEENSB_IJSY_NSC_ILi8192EEEEEEEEEEEEEvEENS15_INSA_23SM90_TMA_LOAD_MULTICASTENS17_IS19_S1B_NSW_INSB_IJNSB_IJSJ_SD_EEENSB_IJS1C_S1C_EEES1H_EEENSB_IJNSB_IJSE_NSC_ILi4096EEEEEES1K_S1N_EEEEEEEvEEEENS_8epilogue10collective6detail29Sm90TmaWarpSpecializedAdapterINS24_15DefaultEpilogueISM_NSB_IJNSB_IJlllEEESE_SY_EEES29_NS23_6thread17LinearCombinationISM_Li1EffLNS2A_9ScaleType4KindE0ELNS_15FloatRoundStyleE2ESM_EENS_4gemm15EpilogueDefaultEEEEEvvEEEEvNT_6ParamsE,"a",@progbits
	.sectionflags	@""
	.align	4
.nv.constant0._ZN7cutlass13device_kernelINS_4conv6kernel13ConvUniversalINS1_16ConvProblemShapeILNS1_8OperatorE1ELi2EEENS1_10collective14CollectiveConvINS1_46MainloopSm90TmaGmmaWarpSpecializedImplicitGemmILS5_1ELi7ELi2EN4cute5tupleIJNSA_1CILi2EEENSC_ILi1EEESE_EEENS1_36KernelImplicitTmaWarpSpecializedSm90ELi1EEENSB_IJNSC_ILi128EEESI_NSB_IJNSC_ILi64EEEEEEEEENS_10bfloat16_tESM_NSA_8TiledMMAINSA_8MMA_AtomIJNSA_4SM904GMMA28MMA_64x128x16_F32BF16BF16_SSILNSQ_5MajorE0ELSS_1ELNSQ_7ScaleInE1ELST_1EEEEEENSA_6LayoutINSB_IJSE_SE_SE_EEENSB_IJNSC_ILi0EEESY_SY_EEEEENSB_IJNSA_10UnderscoreES11_S11_EEEEENS7_6detail26Sm90ImplicitGemmTileTraitsINSA_20SM90_TMA_LOAD_IM2COLENSA_14ComposedLayoutINSA_7SwizzleILi3ELi4ELi3EEENSA_18smem_ptr_flag_bitsILi16EEENSW_INSB_IJNSB_IJNSC_ILi8EEENSC_ILi16EEEEEENSB_IJSJ_SE_EEENSB_IJSE_NSC_ILi7EEEEEEEEENSB_IJNSB_IJSJ_NSC_ILi512EEEEEENSB_IJSE_SY_EEENSB_IJSY_NSC_ILi8192EEEEEEEEEEEEEvEENS15_INSA_23SM90_TMA_LOAD_MULTICASTENS17_IS19_S1B_NSW_INSB_IJNSB_IJSJ_SD_EEENSB_IJS1C_S1C_EEES1H_EEENSB_IJNSB_IJSE_NSC_ILi4096EEEEEES1K_S1N_EEEEEEEvEEEENS_8epilogue10collective6detail29Sm90TmaWarpSpecializedAdapterINS24_15DefaultEpilogueISM_NSB_IJNSB_IJlllEEESE_SY_EEES29_NS23_6thread17LinearCombinationISM_Li1EffLNS2A_9ScaleType4KindE0ELNS_15FloatRoundStyleE2ESM_EENS_4gemm15EpilogueDefaultEEEEEvvEEEEvNT_6ParamsE:
	.zero		1536


//--------------------- SYMBOLS --------------------------

	.type		.nv.reservedSmem.offset0,@object
	.size		.nv.reservedSmem.offset0,0x4
